//
// Generated by NVIDIA NVVM Compiler
//
// Compiler Build ID: CL-36424714
// Cuda compilation tools, release 13.0, V13.0.88
// Based on NVVM 20.0.0
//

.version 9.0
.target sm_100
.address_size 64

	// .globl	_Z20encodeToComplexFieldPfP6float2ii
.global .align 4 .b8 __cudart_i2opi_f[24] = {65, 144, 67, 60, 153, 149, 98, 219, 192, 221, 52, 245, 209, 87, 39, 252, 41, 21, 68, 78, 110, 131, 249, 162};

.visible .entry _Z20encodeToComplexFieldPfP6float2ii(
	.param .u64 .ptr .align 1 _Z20encodeToComplexFieldPfP6float2ii_param_0,
	.param .u64 .ptr .align 1 _Z20encodeToComplexFieldPfP6float2ii_param_1,
	.param .u32 _Z20encodeToComplexFieldPfP6float2ii_param_2,
	.param .u32 _Z20encodeToComplexFieldPfP6float2ii_param_3
)
{
	.local .align 4 .b8 	__local_depot0[28];
	.reg .b64 	%SP;
	.reg .b64 	%SPL;
	.reg .pred 	%p<18>;
	.reg .b32 	%r<87>;
	.reg .b32 	%f<53>;
	.reg .b64 	%rd<47>;
	.reg .b64 	%fd<5>;

	mov.u64 	%SPL, __local_depot0;
	ld.param.u64 	%rd18, [_Z20encodeToComplexFieldPfP6float2ii_param_0];
	ld.param.u64 	%rd19, [_Z20encodeToComplexFieldPfP6float2ii_param_1];
	ld.param.u32 	%r29, [_Z20encodeToComplexFieldPfP6float2ii_param_2];
	ld.param.u32 	%r30, [_Z20encodeToComplexFieldPfP6float2ii_param_3];
	add.u64 	%rd1, %SPL, 0;
	mov.u32 	%r31, %ctaid.x;
	mov.u32 	%r32, %ntid.x;
	mov.u32 	%r33, %tid.x;
	mad.lo.s32 	%r1, %r31, %r32, %r33;
	mul.lo.s32 	%r34, %r30, %r30;
	setp.ge.s32 	%p1, %r1, %r34;
	@%p1 bra 	$L__BB0_18;
	cvta.to.global.u64 	%rd21, %rd18;
	rem.s32 	%r35, %r1, %r29;
	mul.wide.s32 	%rd22, %r35, 4;
	add.s64 	%rd2, %rd21, %rd22;
	ld.global.f32 	%f1, [%rd2];
	cvt.rn.f32.s32 	%f12, %r1;
	mul.f32 	%f2, %f12, 0f3DCCCCCD;
	mul.f32 	%f13, %f2, 0f3F22F983;
	cvt.rni.s32.f32 	%r86, %f13;
	cvt.rn.f32.s32 	%f14, %r86;
	fma.rn.f32 	%f15, %f14, 0fBFC90FDA, %f2;
	fma.rn.f32 	%f16, %f14, 0fB3A22168, %f15;
	fma.rn.f32 	%f52, %f14, 0fA7C234C5, %f16;
	abs.f32 	%f4, %f2;
	setp.ltu.f32 	%p2, %f4, 0f47CE4780;
	mov.u32 	%r82, %r86;
	mov.f32 	%f51, %f52;
	@%p2 bra 	$L__BB0_9;
	setp.neu.f32 	%p3, %f4, 0f7F800000;
	@%p3 bra 	$L__BB0_4;
	mov.f32 	%f19, 0f00000000;
	mul.rn.f32 	%f51, %f2, %f19;
	mov.b32 	%r82, 0;
	bra.uni 	$L__BB0_9;
$L__BB0_4:
	mov.b32 	%r3, %f2;
	shl.b32 	%r37, %r3, 8;
	or.b32  	%r4, %r37, -2147483648;
	mov.b64 	%rd43, 0;
	mov.b32 	%r79, 0;
	mov.u64 	%rd41, __cudart_i2opi_f;
	mov.u64 	%rd42, %rd1;
$L__BB0_5:
	.pragma "nounroll";
	ld.global.nc.u32 	%r38, [%rd41];
	mad.wide.u32 	%rd25, %r38, %r4, %rd43;
	shr.u64 	%rd43, %rd25, 32;
	st.local.u32 	[%rd42], %rd25;
	add.s32 	%r79, %r79, 1;
	add.s64 	%rd42, %rd42, 4;
	add.s64 	%rd41, %rd41, 4;
	setp.ne.s32 	%p4, %r79, 6;
	@%p4 bra 	$L__BB0_5;
	shr.u32 	%r39, %r3, 23;
	st.local.u32 	[%rd1+24], %rd43;
	and.b32  	%r7, %r39, 31;
	and.b32  	%r40, %r39, 224;
	add.s32 	%r41, %r40, -128;
	shr.u32 	%r42, %r41, 5;
	mul.wide.u32 	%rd26, %r42, 4;
	sub.s64 	%rd9, %rd1, %rd26;
	ld.local.u32 	%r80, [%rd9+24];
	ld.local.u32 	%r81, [%rd9+20];
	setp.eq.s32 	%p5, %r7, 0;
	@%p5 bra 	$L__BB0_8;
	shf.l.wrap.b32 	%r80, %r81, %r80, %r7;
	ld.local.u32 	%r43, [%rd9+16];
	shf.l.wrap.b32 	%r81, %r43, %r81, %r7;
$L__BB0_8:
	shr.u32 	%r44, %r80, 30;
	shf.l.wrap.b32 	%r45, %r81, %r80, 2;
	shl.b32 	%r46, %r81, 2;
	shr.u32 	%r47, %r45, 31;
	add.s32 	%r48, %r47, %r44;
	neg.s32 	%r49, %r48;
	setp.lt.s32 	%p6, %r3, 0;
	selp.b32 	%r82, %r49, %r48, %p6;
	xor.b32  	%r50, %r45, %r3;
	shr.s32 	%r51, %r45, 31;
	xor.b32  	%r52, %r51, %r45;
	xor.b32  	%r53, %r51, %r46;
	cvt.u64.u32 	%rd27, %r52;
	shl.b64 	%rd28, %rd27, 32;
	cvt.u64.u32 	%rd29, %r53;
	or.b64  	%rd30, %rd28, %rd29;
	cvt.rn.f64.s64 	%fd1, %rd30;
	mul.f64 	%fd2, %fd1, 0d3BF921FB54442D19;
	cvt.rn.f32.f64 	%f17, %fd2;
	neg.f32 	%f18, %f17;
	setp.lt.s32 	%p7, %r50, 0;
	selp.f32 	%f51, %f18, %f17, %p7;
$L__BB0_9:
	setp.ltu.f32 	%p8, %f4, 0f47CE4780;
	add.s32 	%r55, %r82, 1;
	mul.rn.f32 	%f20, %f51, %f51;
	and.b32  	%r56, %r82, 1;
	setp.eq.b32 	%p9, %r56, 1;
	selp.f32 	%f21, %f51, 0f3F800000, %p9;
	fma.rn.f32 	%f22, %f20, %f21, 0f00000000;
	fma.rn.f32 	%f23, %f20, 0f37CBAC00, 0fBAB607ED;
	selp.f32 	%f24, 0fB94D4153, %f23, %p9;
	selp.f32 	%f25, 0f3C0885E4, 0f3D2AAABB, %p9;
	fma.rn.f32 	%f26, %f24, %f20, %f25;
	selp.f32 	%f27, 0fBE2AAAA8, 0fBEFFFFFF, %p9;
	fma.rn.f32 	%f28, %f26, %f20, %f27;
	fma.rn.f32 	%f29, %f28, %f22, %f21;
	and.b32  	%r57, %r55, 2;
	setp.eq.s32 	%p10, %r57, 0;
	mov.f32 	%f30, 0f00000000;
	sub.f32 	%f31, %f30, %f29;
	selp.f32 	%f32, %f29, %f31, %p10;
	mul.f32 	%f33, %f1, %f32;
	cvta.to.global.u64 	%rd31, %rd19;
	mul.wide.s32 	%rd32, %r1, 8;
	add.s64 	%rd10, %rd31, %rd32;
	st.global.f32 	[%rd10], %f33;
	ld.global.f32 	%f8, [%rd2];
	@%p8 bra 	$L__BB0_17;
	setp.neu.f32 	%p11, %f4, 0f7F800000;
	@%p11 bra 	$L__BB0_12;
	mov.f32 	%f36, 0f00000000;
	mul.rn.f32 	%f52, %f2, %f36;
	mov.b32 	%r86, 0;
	bra.uni 	$L__BB0_17;
$L__BB0_12:
	mov.b32 	%r16, %f2;
	shl.b32 	%r59, %r16, 8;
	or.b32  	%r17, %r59, -2147483648;
	mov.b64 	%rd46, 0;
	mov.b32 	%r83, 0;
	mov.u64 	%rd44, __cudart_i2opi_f;
	mov.u64 	%rd45, %rd1;
$L__BB0_13:
	.pragma "nounroll";
	ld.global.nc.u32 	%r60, [%rd44];
	mad.wide.u32 	%rd35, %r60, %r17, %rd46;
	shr.u64 	%rd46, %rd35, 32;
	st.local.u32 	[%rd45], %rd35;
	add.s32 	%r83, %r83, 1;
	add.s64 	%rd45, %rd45, 4;
	add.s64 	%rd44, %rd44, 4;
	setp.ne.s32 	%p12, %r83, 6;
	@%p12 bra 	$L__BB0_13;
	shr.u32 	%r61, %r16, 23;
	st.local.u32 	[%rd1+24], %rd46;
	and.b32  	%r20, %r61, 31;
	and.b32  	%r62, %r61, 224;
	add.s32 	%r63, %r62, -128;
	shr.u32 	%r64, %r63, 5;
	mul.wide.u32 	%rd36, %r64, 4;
	sub.s64 	%rd17, %rd1, %rd36;
	ld.local.u32 	%r84, [%rd17+24];
	ld.local.u32 	%r85, [%rd17+20];
	setp.eq.s32 	%p13, %r20, 0;
	@%p13 bra 	$L__BB0_16;
	shf.l.wrap.b32 	%r84, %r85, %r84, %r20;
	ld.local.u32 	%r65, [%rd17+16];
	shf.l.wrap.b32 	%r85, %r65, %r85, %r20;
$L__BB0_16:
	shr.u32 	%r66, %r84, 30;
	shf.l.wrap.b32 	%r67, %r85, %r84, 2;
	shl.b32 	%r68, %r85, 2;
	shr.u32 	%r69, %r67, 31;
	add.s32 	%r70, %r69, %r66;
	neg.s32 	%r71, %r70;
	setp.lt.s32 	%p14, %r16, 0;
	selp.b32 	%r86, %r71, %r70, %p14;
	xor.b32  	%r72, %r67, %r16;
	shr.s32 	%r73, %r67, 31;
	xor.b32  	%r74, %r73, %r67;
	xor.b32  	%r75, %r73, %r68;
	cvt.u64.u32 	%rd37, %r74;
	shl.b64 	%rd38, %rd37, 32;
	cvt.u64.u32 	%rd39, %r75;
	or.b64  	%rd40, %rd38, %rd39;
	cvt.rn.f64.s64 	%fd3, %rd40;
	mul.f64 	%fd4, %fd3, 0d3BF921FB54442D19;
	cvt.rn.f32.f64 	%f34, %fd4;
	neg.f32 	%f35, %f34;
	setp.lt.s32 	%p15, %r72, 0;
	selp.f32 	%f52, %f35, %f34, %p15;
$L__BB0_17:
	mul.rn.f32 	%f37, %f52, %f52;
	and.b32  	%r77, %r86, 1;
	setp.eq.b32 	%p16, %r77, 1;
	selp.f32 	%f38, 0f3F800000, %f52, %p16;
	fma.rn.f32 	%f39, %f37, %f38, 0f00000000;
	fma.rn.f32 	%f40, %f37, 0f37CBAC00, 0fBAB607ED;
	selp.f32 	%f41, %f40, 0fB94D4153, %p16;
	selp.f32 	%f42, 0f3D2AAABB, 0f3C0885E4, %p16;
	fma.rn.f32 	%f43, %f41, %f37, %f42;
	selp.f32 	%f44, 0fBEFFFFFF, 0fBE2AAAA8, %p16;
	fma.rn.f32 	%f45, %f43, %f37, %f44;
	fma.rn.f32 	%f46, %f45, %f39, %f38;
	and.b32  	%r78, %r86, 2;
	setp.eq.s32 	%p17, %r78, 0;
	mov.f32 	%f47, 0f00000000;
	sub.f32 	%f48, %f47, %f46;
	selp.f32 	%f49, %f46, %f48, %p17;
	mul.f32 	%f50, %f8, %f49;
	st.global.f32 	[%rd10+4], %f50;
$L__BB0_18:
	ret;

}
	// .globl	_Z17applyOpticalMasksP6float2PfS1_i
.visible .entry _Z17applyOpticalMasksP6float2PfS1_i(
	.param .u64 .ptr .align 1 _Z17applyOpticalMasksP6float2PfS1_i_param_0,
	.param .u64 .ptr .align 1 _Z17applyOpticalMasksP6float2PfS1_i_param_1,
	.param .u64 .ptr .align 1 _Z17applyOpticalMasksP6float2PfS1_i_param_2,
	.param .u32 _Z17applyOpticalMasksP6float2PfS1_i_param_3
)
{
	.local .align 4 .b8 	__local_depot1[28];
	.reg .b64 	%SP;
	.reg .b64 	%SPL;
	.reg .pred 	%p<34>;
	.reg .b32 	%r<162>;
	.reg .b32 	%f<98>;
	.reg .b64 	%rd<86>;
	.reg .b64 	%fd<9>;

	mov.u64 	%SPL, __local_depot1;
	ld.param.u64 	%rd31, [_Z17applyOpticalMasksP6float2PfS1_i_param_0];
	ld.param.u64 	%rd32, [_Z17applyOpticalMasksP6float2PfS1_i_param_1];
	ld.param.u64 	%rd33, [_Z17applyOpticalMasksP6float2PfS1_i_param_2];
	ld.param.u32 	%r55, [_Z17applyOpticalMasksP6float2PfS1_i_param_3];
	add.u64 	%rd1, %SPL, 0;
	mov.u32 	%r56, %ctaid.x;
	mov.u32 	%r57, %ntid.x;
	mov.u32 	%r58, %tid.x;
	mad.lo.s32 	%r1, %r56, %r57, %r58;
	mul.lo.s32 	%r59, %r55, %r55;
	setp.ge.s32 	%p1, %r1, %r59;
	@%p1 bra 	$L__BB1_34;
	cvta.to.global.u64 	%rd35, %rd31;
	cvta.to.global.u64 	%rd36, %rd32;
	cvta.to.global.u64 	%rd37, %rd33;
	mul.wide.s32 	%rd38, %r1, 4;
	add.s64 	%rd39, %rd36, %rd38;
	ld.global.f32 	%f1, [%rd39];
	add.s64 	%rd40, %rd37, %rd38;
	ld.global.f32 	%f2, [%rd40];
	mul.wide.s32 	%rd41, %r1, 8;
	add.s64 	%rd2, %rd35, %rd41;
	ld.global.f32 	%f22, [%rd2];
	mul.f32 	%f3, %f1, %f22;
	mul.f32 	%f23, %f2, 0f3F22F983;
	cvt.rni.s32.f32 	%r161, %f23;
	cvt.rn.f32.s32 	%f24, %r161;
	fma.rn.f32 	%f25, %f24, 0fBFC90FDA, %f2;
	fma.rn.f32 	%f26, %f24, 0fB3A22168, %f25;
	fma.rn.f32 	%f97, %f24, 0fA7C234C5, %f26;
	abs.f32 	%f5, %f2;
	setp.ltu.f32 	%p2, %f5, 0f47CE4780;
	mov.u32 	%r149, %r161;
	mov.f32 	%f94, %f97;
	@%p2 bra 	$L__BB1_9;
	setp.neu.f32 	%p3, %f5, 0f7F800000;
	@%p3 bra 	$L__BB1_4;
	mov.f32 	%f29, 0f00000000;
	mul.rn.f32 	%f94, %f2, %f29;
	mov.b32 	%r149, 0;
	bra.uni 	$L__BB1_9;
$L__BB1_4:
	mov.b32 	%r3, %f2;
	shl.b32 	%r61, %r3, 8;
	or.b32  	%r4, %r61, -2147483648;
	mov.b64 	%rd76, 0;
	mov.b32 	%r146, 0;
	mov.u64 	%rd74, __cudart_i2opi_f;
	mov.u64 	%rd75, %rd1;
$L__BB1_5:
	.pragma "nounroll";
	ld.global.nc.u32 	%r62, [%rd74];
	mad.wide.u32 	%rd44, %r62, %r4, %rd76;
	shr.u64 	%rd76, %rd44, 32;
	st.local.u32 	[%rd75], %rd44;
	add.s32 	%r146, %r146, 1;
	add.s64 	%rd75, %rd75, 4;
	add.s64 	%rd74, %rd74, 4;
	setp.ne.s32 	%p4, %r146, 6;
	@%p4 bra 	$L__BB1_5;
	shr.u32 	%r63, %r3, 23;
	st.local.u32 	[%rd1+24], %rd76;
	and.b32  	%r7, %r63, 31;
	and.b32  	%r64, %r63, 224;
	add.s32 	%r65, %r64, -128;
	shr.u32 	%r66, %r65, 5;
	mul.wide.u32 	%rd45, %r66, 4;
	sub.s64 	%rd9, %rd1, %rd45;
	ld.local.u32 	%r147, [%rd9+24];
	ld.local.u32 	%r148, [%rd9+20];
	setp.eq.s32 	%p5, %r7, 0;
	@%p5 bra 	$L__BB1_8;
	shf.l.wrap.b32 	%r147, %r148, %r147, %r7;
	ld.local.u32 	%r67, [%rd9+16];
	shf.l.wrap.b32 	%r148, %r67, %r148, %r7;
$L__BB1_8:
	shr.u32 	%r68, %r147, 30;
	shf.l.wrap.b32 	%r69, %r148, %r147, 2;
	shl.b32 	%r70, %r148, 2;
	shr.u32 	%r71, %r69, 31;
	add.s32 	%r72, %r71, %r68;
	neg.s32 	%r73, %r72;
	setp.lt.s32 	%p6, %r3, 0;
	selp.b32 	%r149, %r73, %r72, %p6;
	xor.b32  	%r74, %r69, %r3;
	shr.s32 	%r75, %r69, 31;
	xor.b32  	%r76, %r75, %r69;
	xor.b32  	%r77, %r75, %r70;
	cvt.u64.u32 	%rd46, %r76;
	shl.b64 	%rd47, %rd46, 32;
	cvt.u64.u32 	%rd48, %r77;
	or.b64  	%rd49, %rd47, %rd48;
	cvt.rn.f64.s64 	%fd1, %rd49;
	mul.f64 	%fd2, %fd1, 0d3BF921FB54442D19;
	cvt.rn.f32.f64 	%f27, %fd2;
	neg.f32 	%f28, %f27;
	setp.lt.s32 	%p7, %r74, 0;
	selp.f32 	%f94, %f28, %f27, %p7;
$L__BB1_9:
	setp.ltu.f32 	%p8, %f5, 0f47CE4780;
	add.s32 	%r79, %r149, 1;
	mul.rn.f32 	%f30, %f94, %f94;
	and.b32  	%r80, %r149, 1;
	setp.eq.b32 	%p9, %r80, 1;
	selp.f32 	%f31, %f94, 0f3F800000, %p9;
	fma.rn.f32 	%f32, %f30, %f31, 0f00000000;
	fma.rn.f32 	%f33, %f30, 0f37CBAC00, 0fBAB607ED;
	selp.f32 	%f34, 0fB94D4153, %f33, %p9;
	selp.f32 	%f35, 0f3C0885E4, 0f3D2AAABB, %p9;
	fma.rn.f32 	%f36, %f34, %f30, %f35;
	selp.f32 	%f37, 0fBE2AAAA8, 0fBEFFFFFF, %p9;
	fma.rn.f32 	%f38, %f36, %f30, %f37;
	fma.rn.f32 	%f39, %f38, %f32, %f31;
	and.b32  	%r81, %r79, 2;
	setp.eq.s32 	%p10, %r81, 0;
	mov.f32 	%f40, 0f00000000;
	sub.f32 	%f41, %f40, %f39;
	selp.f32 	%f9, %f39, %f41, %p10;
	ld.global.f32 	%f42, [%rd2+4];
	mul.f32 	%f10, %f1, %f42;
	mov.u32 	%r153, %r161;
	mov.f32 	%f95, %f97;
	@%p8 bra 	$L__BB1_17;
	setp.neu.f32 	%p11, %f5, 0f7F800000;
	@%p11 bra 	$L__BB1_12;
	mov.f32 	%f45, 0f00000000;
	mul.rn.f32 	%f95, %f2, %f45;
	mov.b32 	%r153, 0;
	bra.uni 	$L__BB1_17;
$L__BB1_12:
	mov.b32 	%r16, %f2;
	shl.b32 	%r83, %r16, 8;
	or.b32  	%r17, %r83, -2147483648;
	mov.b64 	%rd79, 0;
	mov.b32 	%r150, 0;
	mov.u64 	%rd77, __cudart_i2opi_f;
	mov.u64 	%rd78, %rd1;
$L__BB1_13:
	.pragma "nounroll";
	ld.global.nc.u32 	%r84, [%rd77];
	mad.wide.u32 	%rd52, %r84, %r17, %rd79;
	shr.u64 	%rd79, %rd52, 32;
	st.local.u32 	[%rd78], %rd52;
	add.s32 	%r150, %r150, 1;
	add.s64 	%rd78, %rd78, 4;
	add.s64 	%rd77, %rd77, 4;
	setp.ne.s32 	%p12, %r150, 6;
	@%p12 bra 	$L__BB1_13;
	shr.u32 	%r85, %r16, 23;
	st.local.u32 	[%rd1+24], %rd79;
	and.b32  	%r20, %r85, 31;
	and.b32  	%r86, %r85, 224;
	add.s32 	%r87, %r86, -128;
	shr.u32 	%r88, %r87, 5;
	mul.wide.u32 	%rd53, %r88, 4;
	sub.s64 	%rd16, %rd1, %rd53;
	ld.local.u32 	%r151, [%rd16+24];
	ld.local.u32 	%r152, [%rd16+20];
	setp.eq.s32 	%p13, %r20, 0;
	@%p13 bra 	$L__BB1_16;
	shf.l.wrap.b32 	%r151, %r152, %r151, %r20;
	ld.local.u32 	%r89, [%rd16+16];
	shf.l.wrap.b32 	%r152, %r89, %r152, %r20;
$L__BB1_16:
	shr.u32 	%r90, %r151, 30;
	shf.l.wrap.b32 	%r91, %r152, %r151, 2;
	shl.b32 	%r92, %r152, 2;
	shr.u32 	%r93, %r91, 31;
	add.s32 	%r94, %r93, %r90;
	neg.s32 	%r95, %r94;
	setp.lt.s32 	%p14, %r16, 0;
	selp.b32 	%r153, %r95, %r94, %p14;
	xor.b32  	%r96, %r91, %r16;
	shr.s32 	%r97, %r91, 31;
	xor.b32  	%r98, %r97, %r91;
	xor.b32  	%r99, %r97, %r92;
	cvt.u64.u32 	%rd54, %r98;
	shl.b64 	%rd55, %rd54, 32;
	cvt.u64.u32 	%rd56, %r99;
	or.b64  	%rd57, %rd55, %rd56;
	cvt.rn.f64.s64 	%fd3, %rd57;
	mul.f64 	%fd4, %fd3, 0d3BF921FB54442D19;
	cvt.rn.f32.f64 	%f43, %fd4;
	neg.f32 	%f44, %f43;
	setp.lt.s32 	%p15, %r96, 0;
	selp.f32 	%f95, %f44, %f43, %p15;
$L__BB1_17:
	setp.ltu.f32 	%p16, %f5, 0f47CE4780;
	mul.rn.f32 	%f46, %f95, %f95;
	and.b32  	%r101, %r153, 1;
	setp.eq.b32 	%p17, %r101, 1;
	selp.f32 	%f47, 0f3F800000, %f95, %p17;
	fma.rn.f32 	%f48, %f46, %f47, 0f00000000;
	fma.rn.f32 	%f49, %f46, 0f37CBAC00, 0fBAB607ED;
	selp.f32 	%f50, %f49, 0fB94D4153, %p17;
	selp.f32 	%f51, 0f3D2AAABB, 0f3C0885E4, %p17;
	fma.rn.f32 	%f52, %f50, %f46, %f51;
	selp.f32 	%f53, 0fBEFFFFFF, 0fBE2AAAA8, %p17;
	fma.rn.f32 	%f54, %f52, %f46, %f53;
	fma.rn.f32 	%f55, %f54, %f48, %f47;
	and.b32  	%r102, %r153, 2;
	setp.eq.s32 	%p18, %r102, 0;
	mov.f32 	%f56, 0f00000000;
	sub.f32 	%f57, %f56, %f55;
	selp.f32 	%f58, %f55, %f57, %p18;
	mul.f32 	%f59, %f10, %f58;
	mul.f32 	%f60, %f3, %f9;
	sub.f32 	%f14, %f60, %f59;
	mov.u32 	%r157, %r161;
	mov.f32 	%f96, %f97;
	@%p16 bra 	$L__BB1_25;
	setp.neu.f32 	%p19, %f5, 0f7F800000;
	@%p19 bra 	$L__BB1_20;
	mov.f32 	%f63, 0f00000000;
	mul.rn.f32 	%f96, %f2, %f63;
	mov.b32 	%r157, 0;
	bra.uni 	$L__BB1_25;
$L__BB1_20:
	mov.b32 	%r29, %f2;
	shl.b32 	%r104, %r29, 8;
	or.b32  	%r30, %r104, -2147483648;
	mov.b64 	%rd82, 0;
	mov.b32 	%r154, 0;
	mov.u64 	%rd80, __cudart_i2opi_f;
	mov.u64 	%rd81, %rd1;
$L__BB1_21:
	.pragma "nounroll";
	ld.global.nc.u32 	%r105, [%rd80];
	mad.wide.u32 	%rd60, %r105, %r30, %rd82;
	shr.u64 	%rd82, %rd60, 32;
	st.local.u32 	[%rd81], %rd60;
	add.s32 	%r154, %r154, 1;
	add.s64 	%rd81, %rd81, 4;
	add.s64 	%rd80, %rd80, 4;
	setp.ne.s32 	%p20, %r154, 6;
	@%p20 bra 	$L__BB1_21;
	shr.u32 	%r106, %r29, 23;
	st.local.u32 	[%rd1+24], %rd82;
	and.b32  	%r33, %r106, 31;
	and.b32  	%r107, %r106, 224;
	add.s32 	%r108, %r107, -128;
	shr.u32 	%r109, %r108, 5;
	mul.wide.u32 	%rd61, %r109, 4;
	sub.s64 	%rd23, %rd1, %rd61;
	ld.local.u32 	%r155, [%rd23+24];
	ld.local.u32 	%r156, [%rd23+20];
	setp.eq.s32 	%p21, %r33, 0;
	@%p21 bra 	$L__BB1_24;
	shf.l.wrap.b32 	%r155, %r156, %r155, %r33;
	ld.local.u32 	%r110, [%rd23+16];
	shf.l.wrap.b32 	%r156, %r110, %r156, %r33;
$L__BB1_24:
	shr.u32 	%r111, %r155, 30;
	shf.l.wrap.b32 	%r112, %r156, %r155, 2;
	shl.b32 	%r113, %r156, 2;
	shr.u32 	%r114, %r112, 31;
	add.s32 	%r115, %r114, %r111;
	neg.s32 	%r116, %r115;
	setp.lt.s32 	%p22, %r29, 0;
	selp.b32 	%r157, %r116, %r115, %p22;
	xor.b32  	%r117, %r112, %r29;
	shr.s32 	%r118, %r112, 31;
	xor.b32  	%r119, %r118, %r112;
	xor.b32  	%r120, %r118, %r113;
	cvt.u64.u32 	%rd62, %r119;
	shl.b64 	%rd63, %rd62, 32;
	cvt.u64.u32 	%rd64, %r120;
	or.b64  	%rd65, %rd63, %rd64;
	cvt.rn.f64.s64 	%fd5, %rd65;
	mul.f64 	%fd6, %fd5, 0d3BF921FB54442D19;
	cvt.rn.f32.f64 	%f61, %fd6;
	neg.f32 	%f62, %f61;
	setp.lt.s32 	%p23, %r117, 0;
	selp.f32 	%f96, %f62, %f61, %p23;
$L__BB1_25:
	setp.ltu.f32 	%p24, %f5, 0f47CE4780;
	mul.rn.f32 	%f64, %f96, %f96;
	and.b32  	%r122, %r157, 1;
	setp.eq.b32 	%p25, %r122, 1;
	selp.f32 	%f65, 0f3F800000, %f96, %p25;
	fma.rn.f32 	%f66, %f64, %f65, 0f00000000;
	fma.rn.f32 	%f67, %f64, 0f37CBAC00, 0fBAB607ED;
	selp.f32 	%f68, %f67, 0fB94D4153, %p25;
	selp.f32 	%f69, 0f3D2AAABB, 0f3C0885E4, %p25;
	fma.rn.f32 	%f70, %f68, %f64, %f69;
	selp.f32 	%f71, 0fBEFFFFFF, 0fBE2AAAA8, %p25;
	fma.rn.f32 	%f72, %f70, %f64, %f71;
	fma.rn.f32 	%f73, %f72, %f66, %f65;
	and.b32  	%r123, %r157, 2;
	setp.eq.s32 	%p26, %r123, 0;
	mov.f32 	%f74, 0f00000000;
	sub.f32 	%f75, %f74, %f73;
	selp.f32 	%f76, %f73, %f75, %p26;
	mul.f32 	%f18, %f3, %f76;
	@%p24 bra 	$L__BB1_33;
	setp.neu.f32 	%p27, %f5, 0f7F800000;
	@%p27 bra 	$L__BB1_28;
	mov.f32 	%f79, 0f00000000;
	mul.rn.f32 	%f97, %f2, %f79;
	mov.b32 	%r161, 0;
	bra.uni 	$L__BB1_33;
$L__BB1_28:
	mov.b32 	%r42, %f2;
	shl.b32 	%r125, %r42, 8;
	or.b32  	%r43, %r125, -2147483648;
	mov.b64 	%rd85, 0;
	mov.b32 	%r158, 0;
	mov.u64 	%rd83, __cudart_i2opi_f;
	mov.u64 	%rd84, %rd1;
$L__BB1_29:
	.pragma "nounroll";
	ld.global.nc.u32 	%r126, [%rd83];
	mad.wide.u32 	%rd68, %r126, %r43, %rd85;
	shr.u64 	%rd85, %rd68, 32;
	st.local.u32 	[%rd84], %rd68;
	add.s32 	%r158, %r158, 1;
	add.s64 	%rd84, %rd84, 4;
	add.s64 	%rd83, %rd83, 4;
	setp.ne.s32 	%p28, %r158, 6;
	@%p28 bra 	$L__BB1_29;
	shr.u32 	%r127, %r42, 23;
	st.local.u32 	[%rd1+24], %rd85;
	and.b32  	%r46, %r127, 31;
	and.b32  	%r128, %r127, 224;
	add.s32 	%r129, %r128, -128;
	shr.u32 	%r130, %r129, 5;
	mul.wide.u32 	%rd69, %r130, 4;
	sub.s64 	%rd30, %rd1, %rd69;
	ld.local.u32 	%r159, [%rd30+24];
	ld.local.u32 	%r160, [%rd30+20];
	setp.eq.s32 	%p29, %r46, 0;
	@%p29 bra 	$L__BB1_32;
	shf.l.wrap.b32 	%r159, %r160, %r159, %r46;
	ld.local.u32 	%r131, [%rd30+16];
	shf.l.wrap.b32 	%r160, %r131, %r160, %r46;
$L__BB1_32:
	shr.u32 	%r132, %r159, 30;
	shf.l.wrap.b32 	%r133, %r160, %r159, 2;
	shl.b32 	%r134, %r160, 2;
	shr.u32 	%r135, %r133, 31;
	add.s32 	%r136, %r135, %r132;
	neg.s32 	%r137, %r136;
	setp.lt.s32 	%p30, %r42, 0;
	selp.b32 	%r161, %r137, %r136, %p30;
	xor.b32  	%r138, %r133, %r42;
	shr.s32 	%r139, %r133, 31;
	xor.b32  	%r140, %r139, %r133;
	xor.b32  	%r141, %r139, %r134;
	cvt.u64.u32 	%rd70, %r140;
	shl.b64 	%rd71, %rd70, 32;
	cvt.u64.u32 	%rd72, %r141;
	or.b64  	%rd73, %rd71, %rd72;
	cvt.rn.f64.s64 	%fd7, %rd73;
	mul.f64 	%fd8, %fd7, 0d3BF921FB54442D19;
	cvt.rn.f32.f64 	%f77, %fd8;
	neg.f32 	%f78, %f77;
	setp.lt.s32 	%p31, %r138, 0;
	selp.f32 	%f97, %f78, %f77, %p31;
$L__BB1_33:
	add.s32 	%r143, %r161, 1;
	mul.rn.f32 	%f80, %f97, %f97;
	and.b32  	%r144, %r161, 1;
	setp.eq.b32 	%p32, %r144, 1;
	selp.f32 	%f81, %f97, 0f3F800000, %p32;
	fma.rn.f32 	%f82, %f80, %f81, 0f00000000;
	fma.rn.f32 	%f83, %f80, 0f37CBAC00, 0fBAB607ED;
	selp.f32 	%f84, 0fB94D4153, %f83, %p32;
	selp.f32 	%f85, 0f3C0885E4, 0f3D2AAABB, %p32;
	fma.rn.f32 	%f86, %f84, %f80, %f85;
	selp.f32 	%f87, 0fBE2AAAA8, 0fBEFFFFFF, %p32;
	fma.rn.f32 	%f88, %f86, %f80, %f87;
	fma.rn.f32 	%f89, %f88, %f82, %f81;
	and.b32  	%r145, %r143, 2;
	setp.eq.s32 	%p33, %r145, 0;
	mov.f32 	%f90, 0f00000000;
	sub.f32 	%f91, %f90, %f89;
	selp.f32 	%f92, %f89, %f91, %p33;
	fma.rn.f32 	%f93, %f10, %f92, %f18;
	st.global.v2.f32 	[%rd2], {%f14, %f93};
$L__BB1_34:
	ret;

}
	// .globl	_Z18calculateIntensityP6float2Pfi
.visible .entry _Z18calculateIntensityP6float2Pfi(
	.param .u64 .ptr .align 1 _Z18calculateIntensityP6float2Pfi_param_0,
	.param .u64 .ptr .align 1 _Z18calculateIntensityP6float2Pfi_param_1,
	.param .u32 _Z18calculateIntensityP6float2Pfi_param_2
)
{
	.reg .pred 	%p<2>;
	.reg .b32 	%r<7>;
	.reg .b32 	%f<8>;
	.reg .b64 	%rd<9>;

	ld.param.u64 	%rd1, [_Z18calculateIntensityP6float2Pfi_param_0];
	ld.param.u64 	%rd2, [_Z18calculateIntensityP6float2Pfi_param_1];
	ld.param.u32 	%r3, [_Z18calculateIntensityP6float2Pfi_param_2];
	mov.u32 	%r4, %ctaid.x;
	mov.u32 	%r5, %ntid.x;
	mov.u32 	%r6, %tid.x;
	mad.lo.s32 	%r1, %r4, %r5, %r6;
	mul.lo.s32 	%r2, %r3, %r3;
	setp.ge.s32 	%p1, %r1, %r2;
	@%p1 bra 	$L__BB2_2;
	cvta.to.global.u64 	%rd3, %rd1;
	cvta.to.global.u64 	%rd4, %rd2;
	cvt.rn.f32.u32 	%f1, %r2;
	rcp.rn.f32 	%f2, %f1;
	mul.wide.s32 	%rd5, %r1, 8;
	add.s64 	%rd6, %rd3, %rd5;
	ld.global.v2.f32 	{%f3, %f4}, [%rd6];
	mul.f32 	%f5, %f4, %f4;
	fma.rn.f32 	%f6, %f3, %f3, %f5;
	mul.f32 	%f7, %f2, %f6;
	mul.wide.s32 	%rd7, %r1, 4;
	add.s64 	%rd8, %rd4, %rd7;
	st.global.f32 	[%rd8], %f7;
$L__BB2_2:
	ret;

}
	// .globl	_Z13computeOutputPfS_S_S_ii
.visible .entry _Z13computeOutputPfS_S_S_ii(
	.param .u64 .ptr .align 1 _Z13computeOutputPfS_S_S_ii_param_0,
	.param .u64 .ptr .align 1 _Z13computeOutputPfS_S_S_ii_param_1,
	.param .u64 .ptr .align 1 _Z13computeOutputPfS_S_S_ii_param_2,
	.param .u64 .ptr .align 1 _Z13computeOutputPfS_S_S_ii_param_3,
	.param .u32 _Z13computeOutputPfS_S_S_ii_param_4,
	.param .u32 _Z13computeOutputPfS_S_S_ii_param_5
)
{
	.reg .pred 	%p<30>;
	.reg .b32 	%r<54>;
	.reg .b32 	%f<191>;
	.reg .b64 	%rd<28>;

	ld.param.u64 	%rd9, [_Z13computeOutputPfS_S_S_ii_param_0];
	ld.param.u64 	%rd10, [_Z13computeOutputPfS_S_S_ii_param_1];
	ld.param.u64 	%rd7, [_Z13computeOutputPfS_S_S_ii_param_2];
	ld.param.u64 	%rd8, [_Z13computeOutputPfS_S_S_ii_param_3];
	ld.param.u32 	%r13, [_Z13computeOutputPfS_S_S_ii_param_4];
	ld.param.u32 	%r14, [_Z13computeOutputPfS_S_S_ii_param_5];
	cvta.to.global.u64 	%rd1, %rd9;
	cvta.to.global.u64 	%rd2, %rd10;
	mov.u32 	%r15, %ctaid.x;
	mov.u32 	%r16, %ntid.x;
	mov.u32 	%r17, %tid.x;
	mad.lo.s32 	%r1, %r15, %r16, %r17;
	setp.ge.s32 	%p1, %r1, %r14;
	@%p1 bra 	$L__BB3_11;
	cvta.to.global.u64 	%rd11, %rd7;
	mul.wide.s32 	%rd12, %r1, 4;
	add.s64 	%rd13, %rd11, %rd12;
	ld.global.f32 	%f190, [%rd13];
	setp.lt.s32 	%p2, %r13, 1;
	@%p2 bra 	$L__BB3_10;
	mul.lo.s32 	%r2, %r13, %r1;
	and.b32  	%r3, %r13, 3;
	setp.lt.u32 	%p3, %r13, 4;
	mov.b32 	%r53, 0;
	@%p3 bra 	$L__BB3_5;
	and.b32  	%r53, %r13, 2147483644;
	neg.s32 	%r51, %r53;
	add.s64 	%rd3, %rd2, 8;
	add.s64 	%rd27, %rd1, 8;
	mov.u32 	%r50, %r2;
$L__BB3_4:
	.pragma "nounroll";
	mul.wide.s32 	%rd14, %r50, 4;
	add.s64 	%rd15, %rd3, %rd14;
	ld.global.f32 	%f12, [%rd15+-8];
	ld.global.f32 	%f13, [%rd27+-8];
	add.f32 	%f14, %f13, 0f3F800000;
	setp.lt.f32 	%p4, %f14, 0f00800000;
	mul.f32 	%f15, %f14, 0f4B000000;
	selp.f32 	%f16, %f15, %f14, %p4;
	selp.f32 	%f17, 0fC1B80000, 0f00000000, %p4;
	mov.b32 	%r19, %f16;
	add.s32 	%r20, %r19, -1059760811;
	and.b32  	%r21, %r20, -8388608;
	sub.s32 	%r22, %r19, %r21;
	mov.b32 	%f18, %r22;
	cvt.rn.f32.s32 	%f19, %r21;
	fma.rn.f32 	%f20, %f19, 0f34000000, %f17;
	add.f32 	%f21, %f18, 0fBF800000;
	fma.rn.f32 	%f22, %f21, 0fBE055027, 0f3E1039F6;
	fma.rn.f32 	%f23, %f22, %f21, 0fBDF8CDCC;
	fma.rn.f32 	%f24, %f23, %f21, 0f3E0F2955;
	fma.rn.f32 	%f25, %f24, %f21, 0fBE2AD8B9;
	fma.rn.f32 	%f26, %f25, %f21, 0f3E4CED0B;
	fma.rn.f32 	%f27, %f26, %f21, 0fBE7FFF22;
	fma.rn.f32 	%f28, %f27, %f21, 0f3EAAAA78;
	fma.rn.f32 	%f29, %f28, %f21, 0fBF000000;
	mul.f32 	%f30, %f21, %f29;
	fma.rn.f32 	%f31, %f30, %f21, %f21;
	fma.rn.f32 	%f32, %f20, 0f3F317218, %f31;
	setp.gt.u32 	%p5, %r19, 2139095039;
	fma.rn.f32 	%f33, %f16, 0f7F800000, 0f7F800000;
	selp.f32 	%f34, %f33, %f32, %p5;
	setp.eq.f32 	%p6, %f16, 0f00000000;
	selp.f32 	%f35, 0fFF800000, %f34, %p6;
	fma.rn.f32 	%f36, %f12, %f35, %f190;
	ld.global.f32 	%f37, [%rd15+-4];
	ld.global.f32 	%f38, [%rd27+-4];
	add.f32 	%f39, %f38, 0f3F800000;
	setp.lt.f32 	%p7, %f39, 0f00800000;
	mul.f32 	%f40, %f39, 0f4B000000;
	selp.f32 	%f41, %f40, %f39, %p7;
	selp.f32 	%f42, 0fC1B80000, 0f00000000, %p7;
	mov.b32 	%r23, %f41;
	add.s32 	%r24, %r23, -1059760811;
	and.b32  	%r25, %r24, -8388608;
	sub.s32 	%r26, %r23, %r25;
	mov.b32 	%f43, %r26;
	cvt.rn.f32.s32 	%f44, %r25;
	fma.rn.f32 	%f45, %f44, 0f34000000, %f42;
	add.f32 	%f46, %f43, 0fBF800000;
	fma.rn.f32 	%f47, %f46, 0fBE055027, 0f3E1039F6;
	fma.rn.f32 	%f48, %f47, %f46, 0fBDF8CDCC;
	fma.rn.f32 	%f49, %f48, %f46, 0f3E0F2955;
	fma.rn.f32 	%f50, %f49, %f46, 0fBE2AD8B9;
	fma.rn.f32 	%f51, %f50, %f46, 0f3E4CED0B;
	fma.rn.f32 	%f52, %f51, %f46, 0fBE7FFF22;
	fma.rn.f32 	%f53, %f52, %f46, 0f3EAAAA78;
	fma.rn.f32 	%f54, %f53, %f46, 0fBF000000;
	mul.f32 	%f55, %f46, %f54;
	fma.rn.f32 	%f56, %f55, %f46, %f46;
	fma.rn.f32 	%f57, %f45, 0f3F317218, %f56;
	setp.gt.u32 	%p8, %r23, 2139095039;
	fma.rn.f32 	%f58, %f41, 0f7F800000, 0f7F800000;
	selp.f32 	%f59, %f58, %f57, %p8;
	setp.eq.f32 	%p9, %f41, 0f00000000;
	selp.f32 	%f60, 0fFF800000, %f59, %p9;
	fma.rn.f32 	%f61, %f37, %f60, %f36;
	ld.global.f32 	%f62, [%rd15];
	ld.global.f32 	%f63, [%rd27];
	add.f32 	%f64, %f63, 0f3F800000;
	setp.lt.f32 	%p10, %f64, 0f00800000;
	mul.f32 	%f65, %f64, 0f4B000000;
	selp.f32 	%f66, %f65, %f64, %p10;
	selp.f32 	%f67, 0fC1B80000, 0f00000000, %p10;
	mov.b32 	%r27, %f66;
	add.s32 	%r28, %r27, -1059760811;
	and.b32  	%r29, %r28, -8388608;
	sub.s32 	%r30, %r27, %r29;
	mov.b32 	%f68, %r30;
	cvt.rn.f32.s32 	%f69, %r29;
	fma.rn.f32 	%f70, %f69, 0f34000000, %f67;
	add.f32 	%f71, %f68, 0fBF800000;
	fma.rn.f32 	%f72, %f71, 0fBE055027, 0f3E1039F6;
	fma.rn.f32 	%f73, %f72, %f71, 0fBDF8CDCC;
	fma.rn.f32 	%f74, %f73, %f71, 0f3E0F2955;
	fma.rn.f32 	%f75, %f74, %f71, 0fBE2AD8B9;
	fma.rn.f32 	%f76, %f75, %f71, 0f3E4CED0B;
	fma.rn.f32 	%f77, %f76, %f71, 0fBE7FFF22;
	fma.rn.f32 	%f78, %f77, %f71, 0f3EAAAA78;
	fma.rn.f32 	%f79, %f78, %f71, 0fBF000000;
	mul.f32 	%f80, %f71, %f79;
	fma.rn.f32 	%f81, %f80, %f71, %f71;
	fma.rn.f32 	%f82, %f70, 0f3F317218, %f81;
	setp.gt.u32 	%p11, %r27, 2139095039;
	fma.rn.f32 	%f83, %f66, 0f7F800000, 0f7F800000;
	selp.f32 	%f84, %f83, %f82, %p11;
	setp.eq.f32 	%p12, %f66, 0f00000000;
	selp.f32 	%f85, 0fFF800000, %f84, %p12;
	fma.rn.f32 	%f86, %f62, %f85, %f61;
	ld.global.f32 	%f87, [%rd15+4];
	ld.global.f32 	%f88, [%rd27+4];
	add.f32 	%f89, %f88, 0f3F800000;
	setp.lt.f32 	%p13, %f89, 0f00800000;
	mul.f32 	%f90, %f89, 0f4B000000;
	selp.f32 	%f91, %f90, %f89, %p13;
	selp.f32 	%f92, 0fC1B80000, 0f00000000, %p13;
	mov.b32 	%r31, %f91;
	add.s32 	%r32, %r31, -1059760811;
	and.b32  	%r33, %r32, -8388608;
	sub.s32 	%r34, %r31, %r33;
	mov.b32 	%f93, %r34;
	cvt.rn.f32.s32 	%f94, %r33;
	fma.rn.f32 	%f95, %f94, 0f34000000, %f92;
	add.f32 	%f96, %f93, 0fBF800000;
	fma.rn.f32 	%f97, %f96, 0fBE055027, 0f3E1039F6;
	fma.rn.f32 	%f98, %f97, %f96, 0fBDF8CDCC;
	fma.rn.f32 	%f99, %f98, %f96, 0f3E0F2955;
	fma.rn.f32 	%f100, %f99, %f96, 0fBE2AD8B9;
	fma.rn.f32 	%f101, %f100, %f96, 0f3E4CED0B;
	fma.rn.f32 	%f102, %f101, %f96, 0fBE7FFF22;
	fma.rn.f32 	%f103, %f102, %f96, 0f3EAAAA78;
	fma.rn.f32 	%f104, %f103, %f96, 0fBF000000;
	mul.f32 	%f105, %f96, %f104;
	fma.rn.f32 	%f106, %f105, %f96, %f96;
	fma.rn.f32 	%f107, %f95, 0f3F317218, %f106;
	setp.gt.u32 	%p14, %r31, 2139095039;
	fma.rn.f32 	%f108, %f91, 0f7F800000, 0f7F800000;
	selp.f32 	%f109, %f108, %f107, %p14;
	setp.eq.f32 	%p15, %f91, 0f00000000;
	selp.f32 	%f110, 0fFF800000, %f109, %p15;
	fma.rn.f32 	%f190, %f87, %f110, %f86;
	add.s32 	%r51, %r51, 4;
	add.s32 	%r50, %r50, 4;
	add.s64 	%rd27, %rd27, 16;
	setp.ne.s32 	%p16, %r51, 0;
	@%p16 bra 	$L__BB3_4;
$L__BB3_5:
	setp.eq.s32 	%p17, %r3, 0;
	@%p17 bra 	$L__BB3_10;
	setp.eq.s32 	%p18, %r3, 1;
	@%p18 bra 	$L__BB3_8;
	add.s32 	%r35, %r53, %r2;
	mul.wide.s32 	%rd16, %r35, 4;
	add.s64 	%rd17, %rd2, %rd16;
	ld.global.f32 	%f112, [%rd17];
	mul.wide.u32 	%rd18, %r53, 4;
	add.s64 	%rd19, %rd1, %rd18;
	ld.global.f32 	%f113, [%rd19];
	add.f32 	%f114, %f113, 0f3F800000;
	setp.lt.f32 	%p19, %f114, 0f00800000;
	mul.f32 	%f115, %f114, 0f4B000000;
	selp.f32 	%f116, %f115, %f114, %p19;
	selp.f32 	%f117, 0fC1B80000, 0f00000000, %p19;
	mov.b32 	%r36, %f116;
	add.s32 	%r37, %r36, -1059760811;
	and.b32  	%r38, %r37, -8388608;
	sub.s32 	%r39, %r36, %r38;
	mov.b32 	%f118, %r39;
	cvt.rn.f32.s32 	%f119, %r38;
	fma.rn.f32 	%f120, %f119, 0f34000000, %f117;
	add.f32 	%f121, %f118, 0fBF800000;
	fma.rn.f32 	%f122, %f121, 0fBE055027, 0f3E1039F6;
	fma.rn.f32 	%f123, %f122, %f121, 0fBDF8CDCC;
	fma.rn.f32 	%f124, %f123, %f121, 0f3E0F2955;
	fma.rn.f32 	%f125, %f124, %f121, 0fBE2AD8B9;
	fma.rn.f32 	%f126, %f125, %f121, 0f3E4CED0B;
	fma.rn.f32 	%f127, %f126, %f121, 0fBE7FFF22;
	fma.rn.f32 	%f128, %f127, %f121, 0f3EAAAA78;
	fma.rn.f32 	%f129, %f128, %f121, 0fBF000000;
	mul.f32 	%f130, %f121, %f129;
	fma.rn.f32 	%f131, %f130, %f121, %f121;
	fma.rn.f32 	%f132, %f120, 0f3F317218, %f131;
	setp.gt.u32 	%p20, %r36, 2139095039;
	fma.rn.f32 	%f133, %f116, 0f7F800000, 0f7F800000;
	selp.f32 	%f134, %f133, %f132, %p20;
	setp.eq.f32 	%p21, %f116, 0f00000000;
	selp.f32 	%f135, 0fFF800000, %f134, %p21;
	fma.rn.f32 	%f136, %f112, %f135, %f190;
	ld.global.f32 	%f137, [%rd17+4];
	ld.global.f32 	%f138, [%rd19+4];
	add.f32 	%f139, %f138, 0f3F800000;
	setp.lt.f32 	%p22, %f139, 0f00800000;
	mul.f32 	%f140, %f139, 0f4B000000;
	selp.f32 	%f141, %f140, %f139, %p22;
	selp.f32 	%f142, 0fC1B80000, 0f00000000, %p22;
	mov.b32 	%r40, %f141;
	add.s32 	%r41, %r40, -1059760811;
	and.b32  	%r42, %r41, -8388608;
	sub.s32 	%r43, %r40, %r42;
	mov.b32 	%f143, %r43;
	cvt.rn.f32.s32 	%f144, %r42;
	fma.rn.f32 	%f145, %f144, 0f34000000, %f142;
	add.f32 	%f146, %f143, 0fBF800000;
	fma.rn.f32 	%f147, %f146, 0fBE055027, 0f3E1039F6;
	fma.rn.f32 	%f148, %f147, %f146, 0fBDF8CDCC;
	fma.rn.f32 	%f149, %f148, %f146, 0f3E0F2955;
	fma.rn.f32 	%f150, %f149, %f146, 0fBE2AD8B9;
	fma.rn.f32 	%f151, %f150, %f146, 0f3E4CED0B;
	fma.rn.f32 	%f152, %f151, %f146, 0fBE7FFF22;
	fma.rn.f32 	%f153, %f152, %f146, 0f3EAAAA78;
	fma.rn.f32 	%f154, %f153, %f146, 0fBF000000;
	mul.f32 	%f155, %f146, %f154;
	fma.rn.f32 	%f156, %f155, %f146, %f146;
	fma.rn.f32 	%f157, %f145, 0f3F317218, %f156;
	setp.gt.u32 	%p23, %r40, 2139095039;
	fma.rn.f32 	%f158, %f141, 0f7F800000, 0f7F800000;
	selp.f32 	%f159, %f158, %f157, %p23;
	setp.eq.f32 	%p24, %f141, 0f00000000;
	selp.f32 	%f160, 0fFF800000, %f159, %p24;
	fma.rn.f32 	%f190, %f137, %f160, %f136;
	add.s32 	%r53, %r53, 2;
$L__BB3_8:
	and.b32  	%r44, %r13, 1;
	setp.eq.b32 	%p25, %r44, 1;
	not.pred 	%p26, %p25;
	@%p26 bra 	$L__BB3_10;
	add.s32 	%r45, %r53, %r2;
	mul.wide.s32 	%rd20, %r45, 4;
	add.s64 	%rd21, %rd2, %rd20;
	ld.global.f32 	%f161, [%rd21];
	mul.wide.u32 	%rd22, %r53, 4;
	add.s64 	%rd23, %rd1, %rd22;
	ld.global.f32 	%f162, [%rd23];
	add.f32 	%f163, %f162, 0f3F800000;
	setp.lt.f32 	%p27, %f163, 0f00800000;
	mul.f32 	%f164, %f163, 0f4B000000;
	selp.f32 	%f165, %f164, %f163, %p27;
	selp.f32 	%f166, 0fC1B80000, 0f00000000, %p27;
	mov.b32 	%r46, %f165;
	add.s32 	%r47, %r46, -1059760811;
	and.b32  	%r48, %r47, -8388608;
	sub.s32 	%r49, %r46, %r48;
	mov.b32 	%f167, %r49;
	cvt.rn.f32.s32 	%f168, %r48;
	fma.rn.f32 	%f169, %f168, 0f34000000, %f166;
	add.f32 	%f170, %f167, 0fBF800000;
	fma.rn.f32 	%f171, %f170, 0fBE055027, 0f3E1039F6;
	fma.rn.f32 	%f172, %f171, %f170, 0fBDF8CDCC;
	fma.rn.f32 	%f173, %f172, %f170, 0f3E0F2955;
	fma.rn.f32 	%f174, %f173, %f170, 0fBE2AD8B9;
	fma.rn.f32 	%f175, %f174, %f170, 0f3E4CED0B;
	fma.rn.f32 	%f176, %f175, %f170, 0fBE7FFF22;
	fma.rn.f32 	%f177, %f176, %f170, 0f3EAAAA78;
	fma.rn.f32 	%f178, %f177, %f170, 0fBF000000;
	mul.f32 	%f179, %f170, %f178;
	fma.rn.f32 	%f180, %f179, %f170, %f170;
	fma.rn.f32 	%f181, %f169, 0f3F317218, %f180;
	setp.gt.u32 	%p28, %r46, 2139095039;
	fma.rn.f32 	%f182, %f165, 0f7F800000, 0f7F800000;
	selp.f32 	%f183, %f182, %f181, %p28;
	setp.eq.f32 	%p29, %f165, 0f00000000;
	selp.f32 	%f184, 0fFF800000, %f183, %p29;
	fma.rn.f32 	%f190, %f161, %f184, %f190;
$L__BB3_10:
	cvta.to.global.u64 	%rd24, %rd8;
	add.s64 	%rd26, %rd24, %rd12;
	st.global.f32 	[%rd26], %f190;
$L__BB3_11:
	ret;

}
	// .globl	_Z17updateOutputLayerPfS_S_S_fii
.visible .entry _Z17updateOutputLayerPfS_S_S_fii(
	.param .u64 .ptr .align 1 _Z17updateOutputLayerPfS_S_S_fii_param_0,
	.param .u64 .ptr .align 1 _Z17updateOutputLayerPfS_S_S_fii_param_1,
	.param .u64 .ptr .align 1 _Z17updateOutputLayerPfS_S_S_fii_param_2,
	.param .u64 .ptr .align 1 _Z17updateOutputLayerPfS_S_S_fii_param_3,
	.param .f32 _Z17updateOutputLayerPfS_S_S_fii_param_4,
	.param .u32 _Z17updateOutputLayerPfS_S_S_fii_param_5,
	.param .u32 _Z17updateOutputLayerPfS_S_S_fii_param_6
)
{
	.reg .pred 	%p<6>;
	.reg .b32 	%r<15>;
	.reg .b32 	%f<34>;
	.reg .b64 	%rd<18>;

	ld.param.u64 	%rd2, [_Z17updateOutputLayerPfS_S_S_fii_param_0];
	ld.param.u64 	%rd3, [_Z17updateOutputLayerPfS_S_S_fii_param_1];
	ld.param.u64 	%rd5, [_Z17updateOutputLayerPfS_S_S_fii_param_2];
	ld.param.u64 	%rd4, [_Z17updateOutputLayerPfS_S_S_fii_param_3];
	ld.param.f32 	%f1, [_Z17updateOutputLayerPfS_S_S_fii_param_4];
	ld.param.u32 	%r2, [_Z17updateOutputLayerPfS_S_S_fii_param_5];
	ld.param.u32 	%r3, [_Z17updateOutputLayerPfS_S_S_fii_param_6];
	cvta.to.global.u64 	%rd1, %rd5;
	mov.u32 	%r4, %ctaid.x;
	mov.u32 	%r5, %ntid.x;
	mov.u32 	%r6, %tid.x;
	mad.lo.s32 	%r1, %r4, %r5, %r6;
	mul.lo.s32 	%r7, %r3, %r2;
	setp.ge.s32 	%p1, %r1, %r7;
	@%p1 bra 	$L__BB4_2;
	cvta.to.global.u64 	%rd6, %rd4;
	cvta.to.global.u64 	%rd7, %rd2;
	div.s32 	%r8, %r1, %r3;
	mul.lo.s32 	%r9, %r8, %r3;
	sub.s32 	%r10, %r1, %r9;
	mul.wide.s32 	%rd8, %r8, 4;
	add.s64 	%rd9, %rd1, %rd8;
	ld.global.f32 	%f2, [%rd9];
	mul.wide.s32 	%rd10, %r10, 4;
	add.s64 	%rd11, %rd6, %rd10;
	ld.global.f32 	%f3, [%rd11];
	add.f32 	%f4, %f3, 0f3F800000;
	setp.lt.f32 	%p2, %f4, 0f00800000;
	mul.f32 	%f5, %f4, 0f4B000000;
	selp.f32 	%f6, %f5, %f4, %p2;
	selp.f32 	%f7, 0fC1B80000, 0f00000000, %p2;
	mov.b32 	%r11, %f6;
	add.s32 	%r12, %r11, -1059760811;
	and.b32  	%r13, %r12, -8388608;
	sub.s32 	%r14, %r11, %r13;
	mov.b32 	%f8, %r14;
	cvt.rn.f32.s32 	%f9, %r13;
	fma.rn.f32 	%f10, %f9, 0f34000000, %f7;
	add.f32 	%f11, %f8, 0fBF800000;
	fma.rn.f32 	%f12, %f11, 0fBE055027, 0f3E1039F6;
	fma.rn.f32 	%f13, %f12, %f11, 0fBDF8CDCC;
	fma.rn.f32 	%f14, %f13, %f11, 0f3E0F2955;
	fma.rn.f32 	%f15, %f14, %f11, 0fBE2AD8B9;
	fma.rn.f32 	%f16, %f15, %f11, 0f3E4CED0B;
	fma.rn.f32 	%f17, %f16, %f11, 0fBE7FFF22;
	fma.rn.f32 	%f18, %f17, %f11, 0f3EAAAA78;
	fma.rn.f32 	%f19, %f18, %f11, 0fBF000000;
	mul.f32 	%f20, %f11, %f19;
	fma.rn.f32 	%f21, %f20, %f11, %f11;
	fma.rn.f32 	%f22, %f10, 0f3F317218, %f21;
	setp.gt.u32 	%p3, %r11, 2139095039;
	fma.rn.f32 	%f23, %f6, 0f7F800000, 0f7F800000;
	selp.f32 	%f24, %f23, %f22, %p3;
	setp.eq.f32 	%p4, %f6, 0f00000000;
	selp.f32 	%f25, 0fFF800000, %f24, %p4;
	mul.f32 	%f26, %f2, %f25;
	mul.f32 	%f27, %f1, %f26;
	mul.wide.s32 	%rd12, %r1, 4;
	add.s64 	%rd13, %rd7, %rd12;
	ld.global.f32 	%f28, [%rd13];
	sub.f32 	%f29, %f28, %f27;
	st.global.f32 	[%rd13], %f29;
$L__BB4_2:
	setp.ge.s32 	%p5, %r1, %r2;
	@%p5 bra 	$L__BB4_4;
	mul.wide.s32 	%rd14, %r1, 4;
	add.s64 	%rd15, %rd1, %rd14;
	ld.global.f32 	%f30, [%rd15];
	mul.f32 	%f31, %f1, %f30;
	cvta.to.global.u64 	%rd16, %rd3;
	add.s64 	%rd17, %rd16, %rd14;
	ld.global.f32 	%f32, [%rd17];
	sub.f32 	%f33, %f32, %f31;
	st.global.f32 	[%rd17], %f33;
$L__BB4_4:
	ret;

}
	// .globl	_Z25computeIntensityGradientsPfS_S_S_ii
.visible .entry _Z25computeIntensityGradientsPfS_S_S_ii(
	.param .u64 .ptr .align 1 _Z25computeIntensityGradientsPfS_S_S_ii_param_0,
	.param .u64 .ptr .align 1 _Z25computeIntensityGradientsPfS_S_S_ii_param_1,
	.param .u64 .ptr .align 1 _Z25computeIntensityGradientsPfS_S_S_ii_param_2,
	.param .u64 .ptr .align 1 _Z25computeIntensityGradientsPfS_S_S_ii_param_3,
	.param .u32 _Z25computeIntensityGradientsPfS_S_S_ii_param_4,
	.param .u32 _Z25computeIntensityGradientsPfS_S_S_ii_param_5
)
{
	.reg .pred 	%p<11>;
	.reg .b32 	%r<31>;
	.reg .b32 	%f<86>;
	.reg .b64 	%rd<45>;

	ld.param.u64 	%rd6, [_Z25computeIntensityGradientsPfS_S_S_ii_param_0];
	ld.param.u64 	%rd8, [_Z25computeIntensityGradientsPfS_S_S_ii_param_1];
	ld.param.u64 	%rd9, [_Z25computeIntensityGradientsPfS_S_S_ii_param_2];
	ld.param.u64 	%rd7, [_Z25computeIntensityGradientsPfS_S_S_ii_param_3];
	ld.param.u32 	%r16, [_Z25computeIntensityGradientsPfS_S_S_ii_param_4];
	ld.param.u32 	%r17, [_Z25computeIntensityGradientsPfS_S_S_ii_param_5];
	cvta.to.global.u64 	%rd1, %rd8;
	cvta.to.global.u64 	%rd2, %rd9;
	mov.u32 	%r18, %ctaid.x;
	mov.u32 	%r19, %ntid.x;
	mov.u32 	%r20, %tid.x;
	mad.lo.s32 	%r1, %r18, %r19, %r20;
	setp.ge.s32 	%p1, %r1, %r17;
	@%p1 bra 	$L__BB5_14;
	setp.lt.s32 	%p2, %r16, 1;
	mov.f32 	%f85, 0f00000000;
	@%p2 bra 	$L__BB5_13;
	cvta.to.global.u64 	%rd10, %rd6;
	mul.wide.s32 	%rd11, %r1, 4;
	add.s64 	%rd12, %rd10, %rd11;
	ld.global.f32 	%f17, [%rd12];
	add.f32 	%f18, %f17, 0f3F800000;
	rcp.rn.f32 	%f1, %f18;
	and.b32  	%r2, %r16, 7;
	setp.lt.u32 	%p3, %r16, 8;
	mov.f32 	%f85, 0f00000000;
	mov.b32 	%r29, 0;
	@%p3 bra 	$L__BB5_5;
	and.b32  	%r29, %r16, 2147483640;
	neg.s32 	%r27, %r29;
	shl.b32 	%r5, %r17, 3;
	add.s64 	%rd44, %rd2, 16;
	mov.f32 	%f85, 0f00000000;
	mul.wide.s32 	%rd15, %r17, 4;
	mov.u32 	%r26, %r1;
$L__BB5_4:
	.pragma "nounroll";
	ld.global.f32 	%f20, [%rd44+-16];
	mul.wide.s32 	%rd13, %r26, 4;
	add.s64 	%rd14, %rd1, %rd13;
	ld.global.f32 	%f21, [%rd14];
	mul.f32 	%f22, %f20, %f21;
	fma.rn.f32 	%f23, %f22, %f1, %f85;
	ld.global.f32 	%f24, [%rd44+-12];
	add.s64 	%rd16, %rd14, %rd15;
	ld.global.f32 	%f25, [%rd16];
	mul.f32 	%f26, %f24, %f25;
	fma.rn.f32 	%f27, %f26, %f1, %f23;
	ld.global.f32 	%f28, [%rd44+-8];
	add.s64 	%rd17, %rd16, %rd15;
	ld.global.f32 	%f29, [%rd17];
	mul.f32 	%f30, %f28, %f29;
	fma.rn.f32 	%f31, %f30, %f1, %f27;
	ld.global.f32 	%f32, [%rd44+-4];
	add.s64 	%rd18, %rd17, %rd15;
	ld.global.f32 	%f33, [%rd18];
	mul.f32 	%f34, %f32, %f33;
	fma.rn.f32 	%f35, %f34, %f1, %f31;
	ld.global.f32 	%f36, [%rd44];
	add.s64 	%rd19, %rd18, %rd15;
	ld.global.f32 	%f37, [%rd19];
	mul.f32 	%f38, %f36, %f37;
	fma.rn.f32 	%f39, %f38, %f1, %f35;
	ld.global.f32 	%f40, [%rd44+4];
	add.s64 	%rd20, %rd19, %rd15;
	ld.global.f32 	%f41, [%rd20];
	mul.f32 	%f42, %f40, %f41;
	fma.rn.f32 	%f43, %f42, %f1, %f39;
	ld.global.f32 	%f44, [%rd44+8];
	add.s64 	%rd21, %rd20, %rd15;
	ld.global.f32 	%f45, [%rd21];
	mul.f32 	%f46, %f44, %f45;
	fma.rn.f32 	%f47, %f46, %f1, %f43;
	ld.global.f32 	%f48, [%rd44+12];
	add.s64 	%rd22, %rd21, %rd15;
	ld.global.f32 	%f49, [%rd22];
	mul.f32 	%f50, %f48, %f49;
	fma.rn.f32 	%f85, %f50, %f1, %f47;
	add.s32 	%r27, %r27, 8;
	add.s32 	%r26, %r26, %r5;
	add.s64 	%rd44, %rd44, 32;
	setp.ne.s32 	%p4, %r27, 0;
	@%p4 bra 	$L__BB5_4;
$L__BB5_5:
	setp.eq.s32 	%p5, %r2, 0;
	@%p5 bra 	$L__BB5_13;
	and.b32  	%r11, %r16, 3;
	setp.lt.u32 	%p6, %r2, 4;
	@%p6 bra 	$L__BB5_8;
	mul.wide.u32 	%rd23, %r29, 4;
	add.s64 	%rd24, %rd2, %rd23;
	ld.global.f32 	%f52, [%rd24];
	mad.lo.s32 	%r22, %r29, %r17, %r1;
	mul.wide.s32 	%rd25, %r22, 4;
	add.s64 	%rd26, %rd1, %rd25;
	ld.global.f32 	%f53, [%rd26];
	mul.f32 	%f54, %f52, %f53;
	fma.rn.f32 	%f55, %f54, %f1, %f85;
	ld.global.f32 	%f56, [%rd24+4];
	mul.wide.s32 	%rd27, %r17, 4;
	add.s64 	%rd28, %rd26, %rd27;
	ld.global.f32 	%f57, [%rd28];
	mul.f32 	%f58, %f56, %f57;
	fma.rn.f32 	%f59, %f58, %f1, %f55;
	ld.global.f32 	%f60, [%rd24+8];
	add.s64 	%rd29, %rd28, %rd27;
	ld.global.f32 	%f61, [%rd29];
	mul.f32 	%f62, %f60, %f61;
	fma.rn.f32 	%f63, %f62, %f1, %f59;
	ld.global.f32 	%f64, [%rd24+12];
	add.s64 	%rd30, %rd29, %rd27;
	ld.global.f32 	%f65, [%rd30];
	mul.f32 	%f66, %f64, %f65;
	fma.rn.f32 	%f85, %f66, %f1, %f63;
	add.s32 	%r29, %r29, 4;
$L__BB5_8:
	setp.eq.s32 	%p7, %r11, 0;
	@%p7 bra 	$L__BB5_13;
	setp.eq.s32 	%p8, %r11, 1;
	@%p8 bra 	$L__BB5_11;
	mul.wide.u32 	%rd31, %r29, 4;
	add.s64 	%rd32, %rd2, %rd31;
	ld.global.f32 	%f68, [%rd32];
	mad.lo.s32 	%r23, %r29, %r17, %r1;
	mul.wide.s32 	%rd33, %r23, 4;
	add.s64 	%rd34, %rd1, %rd33;
	ld.global.f32 	%f69, [%rd34];
	mul.f32 	%f70, %f68, %f69;
	fma.rn.f32 	%f71, %f70, %f1, %f85;
	ld.global.f32 	%f72, [%rd32+4];
	mul.wide.s32 	%rd35, %r17, 4;
	add.s64 	%rd36, %rd34, %rd35;
	ld.global.f32 	%f73, [%rd36];
	mul.f32 	%f74, %f72, %f73;
	fma.rn.f32 	%f85, %f74, %f1, %f71;
	add.s32 	%r29, %r29, 2;
$L__BB5_11:
	and.b32  	%r24, %r16, 1;
	setp.eq.b32 	%p9, %r24, 1;
	not.pred 	%p10, %p9;
	@%p10 bra 	$L__BB5_13;
	mul.wide.u32 	%rd37, %r29, 4;
	add.s64 	%rd38, %rd2, %rd37;
	ld.global.f32 	%f75, [%rd38];
	mad.lo.s32 	%r25, %r29, %r17, %r1;
	mul.wide.s32 	%rd39, %r25, 4;
	add.s64 	%rd40, %rd1, %rd39;
	ld.global.f32 	%f76, [%rd40];
	mul.f32 	%f77, %f75, %f76;
	fma.rn.f32 	%f85, %f77, %f1, %f85;
$L__BB5_13:
	cvta.to.global.u64 	%rd41, %rd7;
	mul.wide.s32 	%rd42, %r1, 4;
	add.s64 	%rd43, %rd41, %rd42;
	st.global.f32 	[%rd43], %f85;
$L__BB5_14:
	ret;

}
	// .globl	_Z18updateOpticalMasksPfS_S_S_fi
.visible .entry _Z18updateOpticalMasksPfS_S_S_fi(
	.param .u64 .ptr .align 1 _Z18updateOpticalMasksPfS_S_S_fi_param_0,
	.param .u64 .ptr .align 1 _Z18updateOpticalMasksPfS_S_S_fi_param_1,
	.param .u64 .ptr .align 1 _Z18updateOpticalMasksPfS_S_S_fi_param_2,
	.param .u64 .ptr .align 1 _Z18updateOpticalMasksPfS_S_S_fi_param_3,
	.param .f32 _Z18updateOpticalMasksPfS_S_S_fi_param_4,
	.param .u32 _Z18updateOpticalMasksPfS_S_S_fi_param_5
)
{
	.reg .pred 	%p<6>;
	.reg .b32 	%r<7>;
	.reg .b32 	%f<13>;
	.reg .b64 	%rd<14>;

	ld.param.u64 	%rd2, [_Z18updateOpticalMasksPfS_S_S_fi_param_0];
	ld.param.u64 	%rd3, [_Z18updateOpticalMasksPfS_S_S_fi_param_1];
	ld.param.u64 	%rd4, [_Z18updateOpticalMasksPfS_S_S_fi_param_2];
	ld.param.u64 	%rd5, [_Z18updateOpticalMasksPfS_S_S_fi_param_3];
	ld.param.f32 	%f2, [_Z18updateOpticalMasksPfS_S_S_fi_param_4];
	ld.param.u32 	%r2, [_Z18updateOpticalMasksPfS_S_S_fi_param_5];
	mov.u32 	%r3, %ctaid.x;
	mov.u32 	%r4, %ntid.x;
	mov.u32 	%r5, %tid.x;
	mad.lo.s32 	%r1, %r3, %r4, %r5;
	mul.lo.s32 	%r6, %r2, %r2;
	setp.ge.s32 	%p1, %r1, %r6;
	@%p1 bra 	$L__BB6_3;
	cvta.to.global.u64 	%rd6, %rd2;
	cvta.to.global.u64 	%rd7, %rd4;
	cvta.to.global.u64 	%rd8, %rd5;
	cvta.to.global.u64 	%rd9, %rd3;
	mul.wide.s32 	%rd10, %r1, 4;
	add.s64 	%rd11, %rd7, %rd10;
	ld.global.f32 	%f3, [%rd11];
	mul.f32 	%f4, %f2, %f3;
	add.s64 	%rd1, %rd6, %rd10;
	ld.global.f32 	%f5, [%rd1];
	sub.f32 	%f6, %f5, %f4;
	st.global.f32 	[%rd1], %f6;
	add.s64 	%rd12, %rd8, %rd10;
	ld.global.f32 	%f7, [%rd12];
	mul.f32 	%f8, %f2, %f7;
	add.s64 	%rd13, %rd9, %rd10;
	ld.global.f32 	%f9, [%rd13];
	sub.f32 	%f10, %f9, %f8;
	st.global.f32 	[%rd13], %f10;
	ld.global.f32 	%f11, [%rd1];
	setp.lt.f32 	%p2, %f11, 0f3C23D70A;
	selp.f32 	%f12, 0f3C23D70A, %f11, %p2;
	setp.gt.f32 	%p3, %f12, 0f40000000;
	selp.f32 	%f1, 0f40000000, %f12, %p3;
	or.pred  	%p4, %p2, %p3;
	not.pred 	%p5, %p4;
	@%p5 bra 	$L__BB6_3;
	st.global.f32 	[%rd1], %f1;
$L__BB6_3:
	ret;

}
	// .globl	_Z24backpropIntensityToFieldP6float2PfS0_i
.visible .entry _Z24backpropIntensityToFieldP6float2PfS0_i(
	.param .u64 .ptr .align 1 _Z24backpropIntensityToFieldP6float2PfS0_i_param_0,
	.param .u64 .ptr .align 1 _Z24backpropIntensityToFieldP6float2PfS0_i_param_1,
	.param .u64 .ptr .align 1 _Z24backpropIntensityToFieldP6float2PfS0_i_param_2,
	.param .u32 _Z24backpropIntensityToFieldP6float2PfS0_i_param_3
)
{
	.reg .pred 	%p<2>;
	.reg .b32 	%r<6>;
	.reg .b32 	%f<8>;
	.reg .b64 	%rd<12>;

	ld.param.u64 	%rd1, [_Z24backpropIntensityToFieldP6float2PfS0_i_param_0];
	ld.param.u64 	%rd2, [_Z24backpropIntensityToFieldP6float2PfS0_i_param_1];
	ld.param.u64 	%rd3, [_Z24backpropIntensityToFieldP6float2PfS0_i_param_2];
	ld.param.u32 	%r2, [_Z24backpropIntensityToFieldP6float2PfS0_i_param_3];
	mov.u32 	%r3, %ctaid.x;
	mov.u32 	%r4, %ntid.x;
	mov.u32 	%r5, %tid.x;
	mad.lo.s32 	%r1, %r3, %r4, %r5;
	setp.ge.s32 	%p1, %r1, %r2;
	@%p1 bra 	$L__BB7_2;
	cvta.to.global.u64 	%rd4, %rd1;
	cvta.to.global.u64 	%rd5, %rd2;
	cvta.to.global.u64 	%rd6, %rd3;
	mul.wide.s32 	%rd7, %r1, 8;
	add.s64 	%rd8, %rd4, %rd7;
	ld.global.v2.f32 	{%f1, %f2}, [%rd8];
	mul.wide.s32 	%rd9, %r1, 4;
	add.s64 	%rd10, %rd5, %rd9;
	ld.global.f32 	%f3, [%rd10];
	add.f32 	%f4, %f1, %f1;
	mul.f32 	%f5, %f4, %f3;
	add.s64 	%rd11, %rd6, %rd7;
	add.f32 	%f6, %f2, %f2;
	mul.f32 	%f7, %f6, %f3;
	st.global.v2.f32 	[%rd11], {%f5, %f7};
$L__BB7_2:
	ret;

}
	// .globl	_Z18scaleComplexKernelP6float2fi
.visible .entry _Z18scaleComplexKernelP6float2fi(
	.param .u64 .ptr .align 1 _Z18scaleComplexKernelP6float2fi_param_0,
	.param .f32 _Z18scaleComplexKernelP6float2fi_param_1,
	.param .u32 _Z18scaleComplexKernelP6float2fi_param_2
)
{
	.reg .pred 	%p<2>;
	.reg .b32 	%r<6>;
	.reg .b32 	%f<6>;
	.reg .b64 	%rd<5>;

	ld.param.u64 	%rd1, [_Z18scaleComplexKernelP6float2fi_param_0];
	ld.param.f32 	%f1, [_Z18scaleComplexKernelP6float2fi_param_1];
	ld.param.u32 	%r2, [_Z18scaleComplexKernelP6float2fi_param_2];
	mov.u32 	%r3, %ctaid.x;
	mov.u32 	%r4, %ntid.x;
	mov.u32 	%r5, %tid.x;
	mad.lo.s32 	%r1, %r3, %r4, %r5;
	setp.ge.s32 	%p1, %r1, %r2;
	@%p1 bra 	$L__BB8_2;
	cvta.to.global.u64 	%rd2, %rd1;
	mul.wide.s32 	%rd3, %r1, 8;
	add.s64 	%rd4, %rd2, %rd3;
	ld.global.v2.f32 	{%f2, %f3}, [%rd4];
	mul.f32 	%f4, %f1, %f2;
	mul.f32 	%f5, %f1, %f3;
	st.global.v2.f32 	[%rd4], {%f4, %f5};
$L__BB8_2:
	ret;

}
	// .globl	_Z26computeMaskGradientsKernelP6float2S0_PfS1_S1_S1_S0_ii
.visible .entry _Z26computeMaskGradientsKernelP6float2S0_PfS1_S1_S1_S0_ii(
	.param .u64 .ptr .align 1 _Z26computeMaskGradientsKernelP6float2S0_PfS1_S1_S1_S0_ii_param_0,
	.param .u64 .ptr .align 1 _Z26computeMaskGradientsKernelP6float2S0_PfS1_S1_S1_S0_ii_param_1,
	.param .u64 .ptr .align 1 _Z26computeMaskGradientsKernelP6float2S0_PfS1_S1_S1_S0_ii_param_2,
	.param .u64 .ptr .align 1 _Z26computeMaskGradientsKernelP6float2S0_PfS1_S1_S1_S0_ii_param_3,
	.param .u64 .ptr .align 1 _Z26computeMaskGradientsKernelP6float2S0_PfS1_S1_S1_S0_ii_param_4,
	.param .u64 .ptr .align 1 _Z26computeMaskGradientsKernelP6float2S0_PfS1_S1_S1_S0_ii_param_5,
	.param .u64 .ptr .align 1 _Z26computeMaskGradientsKernelP6float2S0_PfS1_S1_S1_S0_ii_param_6,
	.param .u32 _Z26computeMaskGradientsKernelP6float2S0_PfS1_S1_S1_S0_ii_param_7,
	.param .u32 _Z26computeMaskGradientsKernelP6float2S0_PfS1_S1_S1_S0_ii_param_8
)
{
	.local .align 4 .b8 	__local_depot9[28];
	.reg .b64 	%SP;
	.reg .b64 	%SPL;
	.reg .pred 	%p<18>;
	.reg .b32 	%r<86>;
	.reg .b32 	%f<73>;
	.reg .b64 	%rd<64>;
	.reg .b64 	%fd<5>;

	mov.u64 	%SPL, __local_depot9;
	ld.param.u64 	%rd16, [_Z26computeMaskGradientsKernelP6float2S0_PfS1_S1_S1_S0_ii_param_0];
	ld.param.u64 	%rd17, [_Z26computeMaskGradientsKernelP6float2S0_PfS1_S1_S1_S0_ii_param_1];
	ld.param.u64 	%rd18, [_Z26computeMaskGradientsKernelP6float2S0_PfS1_S1_S1_S0_ii_param_2];
	ld.param.u64 	%rd19, [_Z26computeMaskGradientsKernelP6float2S0_PfS1_S1_S1_S0_ii_param_3];
	ld.param.u64 	%rd20, [_Z26computeMaskGradientsKernelP6float2S0_PfS1_S1_S1_S0_ii_param_4];
	ld.param.u64 	%rd21, [_Z26computeMaskGradientsKernelP6float2S0_PfS1_S1_S1_S0_ii_param_5];
	ld.param.u64 	%rd22, [_Z26computeMaskGradientsKernelP6float2S0_PfS1_S1_S1_S0_ii_param_6];
	ld.param.u32 	%r31, [_Z26computeMaskGradientsKernelP6float2S0_PfS1_S1_S1_S0_ii_param_7];
	ld.param.u32 	%r30, [_Z26computeMaskGradientsKernelP6float2S0_PfS1_S1_S1_S0_ii_param_8];
	add.u64 	%rd1, %SPL, 0;
	mov.u32 	%r32, %ctaid.x;
	mov.u32 	%r33, %ntid.x;
	mov.u32 	%r34, %tid.x;
	mad.lo.s32 	%r1, %r32, %r33, %r34;
	setp.ge.s32 	%p1, %r1, %r31;
	@%p1 bra 	$L__BB9_18;
	cvta.to.global.u64 	%rd24, %rd16;
	cvta.to.global.u64 	%rd25, %rd17;
	cvta.to.global.u64 	%rd26, %rd18;
	cvta.to.global.u64 	%rd27, %rd19;
	rem.s32 	%r2, %r1, %r30;
	mul.wide.s32 	%rd28, %r1, 8;
	add.s64 	%rd29, %rd24, %rd28;
	ld.global.v2.f32 	{%f2, %f1}, [%rd29];
	add.s64 	%rd30, %rd25, %rd28;
	ld.global.v2.f32 	{%f4, %f3}, [%rd30];
	mul.wide.s32 	%rd31, %r2, 4;
	add.s64 	%rd32, %rd26, %rd31;
	ld.global.f32 	%f5, [%rd32];
	add.s64 	%rd33, %rd27, %rd31;
	ld.global.f32 	%f6, [%rd33];
	mul.f32 	%f16, %f6, 0f3F22F983;
	cvt.rni.s32.f32 	%r85, %f16;
	cvt.rn.f32.s32 	%f17, %r85;
	fma.rn.f32 	%f18, %f17, 0fBFC90FDA, %f6;
	fma.rn.f32 	%f19, %f17, 0fB3A22168, %f18;
	fma.rn.f32 	%f72, %f17, 0fA7C234C5, %f19;
	abs.f32 	%f8, %f6;
	setp.ltu.f32 	%p2, %f8, 0f47CE4780;
	mov.u32 	%r81, %r85;
	mov.f32 	%f71, %f72;
	@%p2 bra 	$L__BB9_9;
	setp.neu.f32 	%p3, %f8, 0f7F800000;
	@%p3 bra 	$L__BB9_4;
	mov.f32 	%f22, 0f00000000;
	mul.rn.f32 	%f71, %f6, %f22;
	mov.b32 	%r81, 0;
	bra.uni 	$L__BB9_9;
$L__BB9_4:
	mov.b32 	%r4, %f6;
	shl.b32 	%r36, %r4, 8;
	or.b32  	%r5, %r36, -2147483648;
	mov.b64 	%rd60, 0;
	mov.b32 	%r78, 0;
	mov.u64 	%rd58, __cudart_i2opi_f;
	mov.u64 	%rd59, %rd1;
$L__BB9_5:
	.pragma "nounroll";
	ld.global.nc.u32 	%r37, [%rd58];
	mad.wide.u32 	%rd36, %r37, %r5, %rd60;
	shr.u64 	%rd60, %rd36, 32;
	st.local.u32 	[%rd59], %rd36;
	add.s32 	%r78, %r78, 1;
	add.s64 	%rd59, %rd59, 4;
	add.s64 	%rd58, %rd58, 4;
	setp.ne.s32 	%p4, %r78, 6;
	@%p4 bra 	$L__BB9_5;
	shr.u32 	%r38, %r4, 23;
	st.local.u32 	[%rd1+24], %rd60;
	and.b32  	%r8, %r38, 31;
	and.b32  	%r39, %r38, 224;
	add.s32 	%r40, %r39, -128;
	shr.u32 	%r41, %r40, 5;
	mul.wide.u32 	%rd37, %r41, 4;
	sub.s64 	%rd8, %rd1, %rd37;
	ld.local.u32 	%r79, [%rd8+24];
	ld.local.u32 	%r80, [%rd8+20];
	setp.eq.s32 	%p5, %r8, 0;
	@%p5 bra 	$L__BB9_8;
	shf.l.wrap.b32 	%r79, %r80, %r79, %r8;
	ld.local.u32 	%r42, [%rd8+16];
	shf.l.wrap.b32 	%r80, %r42, %r80, %r8;
$L__BB9_8:
	shr.u32 	%r43, %r79, 30;
	shf.l.wrap.b32 	%r44, %r80, %r79, 2;
	shl.b32 	%r45, %r80, 2;
	shr.u32 	%r46, %r44, 31;
	add.s32 	%r47, %r46, %r43;
	neg.s32 	%r48, %r47;
	setp.lt.s32 	%p6, %r4, 0;
	selp.b32 	%r81, %r48, %r47, %p6;
	xor.b32  	%r49, %r44, %r4;
	shr.s32 	%r50, %r44, 31;
	xor.b32  	%r51, %r50, %r44;
	xor.b32  	%r52, %r50, %r45;
	cvt.u64.u32 	%rd38, %r51;
	shl.b64 	%rd39, %rd38, 32;
	cvt.u64.u32 	%rd40, %r52;
	or.b64  	%rd41, %rd39, %rd40;
	cvt.rn.f64.s64 	%fd1, %rd41;
	mul.f64 	%fd2, %fd1, 0d3BF921FB54442D19;
	cvt.rn.f32.f64 	%f20, %fd2;
	neg.f32 	%f21, %f20;
	setp.lt.s32 	%p7, %r49, 0;
	selp.f32 	%f71, %f21, %f20, %p7;
$L__BB9_9:
	setp.ltu.f32 	%p8, %f8, 0f47CE4780;
	add.s32 	%r54, %r81, 1;
	mul.rn.f32 	%f23, %f71, %f71;
	and.b32  	%r55, %r81, 1;
	setp.eq.b32 	%p9, %r55, 1;
	selp.f32 	%f24, %f71, 0f3F800000, %p9;
	fma.rn.f32 	%f25, %f23, %f24, 0f00000000;
	fma.rn.f32 	%f26, %f23, 0f37CBAC00, 0fBAB607ED;
	selp.f32 	%f27, 0fB94D4153, %f26, %p9;
	selp.f32 	%f28, 0f3C0885E4, 0f3D2AAABB, %p9;
	fma.rn.f32 	%f29, %f27, %f23, %f28;
	selp.f32 	%f30, 0fBE2AAAA8, 0fBEFFFFFF, %p9;
	fma.rn.f32 	%f31, %f29, %f23, %f30;
	fma.rn.f32 	%f32, %f31, %f25, %f24;
	and.b32  	%r56, %r54, 2;
	setp.eq.s32 	%p10, %r56, 0;
	mov.f32 	%f33, 0f00000000;
	sub.f32 	%f34, %f33, %f32;
	selp.f32 	%f12, %f32, %f34, %p10;
	@%p8 bra 	$L__BB9_17;
	setp.neu.f32 	%p11, %f8, 0f7F800000;
	@%p11 bra 	$L__BB9_12;
	mov.f32 	%f37, 0f00000000;
	mul.rn.f32 	%f72, %f6, %f37;
	mov.b32 	%r85, 0;
	bra.uni 	$L__BB9_17;
$L__BB9_12:
	mov.b32 	%r17, %f6;
	shl.b32 	%r58, %r17, 8;
	or.b32  	%r18, %r58, -2147483648;
	mov.b64 	%rd63, 0;
	mov.b32 	%r82, 0;
	mov.u64 	%rd61, __cudart_i2opi_f;
	mov.u64 	%rd62, %rd1;
$L__BB9_13:
	.pragma "nounroll";
	ld.global.nc.u32 	%r59, [%rd61];
	mad.wide.u32 	%rd44, %r59, %r18, %rd63;
	shr.u64 	%rd63, %rd44, 32;
	st.local.u32 	[%rd62], %rd44;
	add.s32 	%r82, %r82, 1;
	add.s64 	%rd62, %rd62, 4;
	add.s64 	%rd61, %rd61, 4;
	setp.ne.s32 	%p12, %r82, 6;
	@%p12 bra 	$L__BB9_13;
	shr.u32 	%r60, %r17, 23;
	st.local.u32 	[%rd1+24], %rd63;
	and.b32  	%r21, %r60, 31;
	and.b32  	%r61, %r60, 224;
	add.s32 	%r62, %r61, -128;
	shr.u32 	%r63, %r62, 5;
	mul.wide.u32 	%rd45, %r63, 4;
	sub.s64 	%rd15, %rd1, %rd45;
	ld.local.u32 	%r83, [%rd15+24];
	ld.local.u32 	%r84, [%rd15+20];
	setp.eq.s32 	%p13, %r21, 0;
	@%p13 bra 	$L__BB9_16;
	shf.l.wrap.b32 	%r83, %r84, %r83, %r21;
	ld.local.u32 	%r64, [%rd15+16];
	shf.l.wrap.b32 	%r84, %r64, %r84, %r21;
$L__BB9_16:
	shr.u32 	%r65, %r83, 30;
	shf.l.wrap.b32 	%r66, %r84, %r83, 2;
	shl.b32 	%r67, %r84, 2;
	shr.u32 	%r68, %r66, 31;
	add.s32 	%r69, %r68, %r65;
	neg.s32 	%r70, %r69;
	setp.lt.s32 	%p14, %r17, 0;
	selp.b32 	%r85, %r70, %r69, %p14;
	xor.b32  	%r71, %r66, %r17;
	shr.s32 	%r72, %r66, 31;
	xor.b32  	%r73, %r72, %r66;
	xor.b32  	%r74, %r72, %r67;
	cvt.u64.u32 	%rd46, %r73;
	shl.b64 	%rd47, %rd46, 32;
	cvt.u64.u32 	%rd48, %r74;
	or.b64  	%rd49, %rd47, %rd48;
	cvt.rn.f64.s64 	%fd3, %rd49;
	mul.f64 	%fd4, %fd3, 0d3BF921FB54442D19;
	cvt.rn.f32.f64 	%f35, %fd4;
	neg.f32 	%f36, %f35;
	setp.lt.s32 	%p15, %r71, 0;
	selp.f32 	%f72, %f36, %f35, %p15;
$L__BB9_17:
	mul.rn.f32 	%f38, %f72, %f72;
	and.b32  	%r76, %r85, 1;
	setp.eq.b32 	%p16, %r76, 1;
	selp.f32 	%f39, 0f3F800000, %f72, %p16;
	fma.rn.f32 	%f40, %f38, %f39, 0f00000000;
	fma.rn.f32 	%f41, %f38, 0f37CBAC00, 0fBAB607ED;
	selp.f32 	%f42, %f41, 0fB94D4153, %p16;
	selp.f32 	%f43, 0f3D2AAABB, 0f3C0885E4, %p16;
	fma.rn.f32 	%f44, %f42, %f38, %f43;
	selp.f32 	%f45, 0fBEFFFFFF, 0fBE2AAAA8, %p16;
	fma.rn.f32 	%f46, %f44, %f38, %f45;
	fma.rn.f32 	%f47, %f46, %f40, %f39;
	and.b32  	%r77, %r85, 2;
	setp.eq.s32 	%p17, %r77, 0;
	mov.f32 	%f48, 0f00000000;
	sub.f32 	%f49, %f48, %f47;
	selp.f32 	%f50, %f47, %f49, %p17;
	mul.f32 	%f51, %f2, %f12;
	mul.f32 	%f52, %f1, %f50;
	sub.f32 	%f53, %f51, %f52;
	mul.f32 	%f54, %f2, %f50;
	fma.rn.f32 	%f55, %f1, %f12, %f54;
	mul.f32 	%f56, %f3, %f55;
	fma.rn.f32 	%f57, %f4, %f53, %f56;
	mul.f32 	%f58, %f3, %f53;
	mul.f32 	%f59, %f4, %f55;
	sub.f32 	%f60, %f58, %f59;
	mul.f32 	%f61, %f5, %f60;
	cvta.to.global.u64 	%rd50, %rd20;
	add.s64 	%rd52, %rd50, %rd31;
	atom.global.add.f32 	%f62, [%rd52], %f57;
	cvta.to.global.u64 	%rd53, %rd21;
	add.s64 	%rd54, %rd53, %rd31;
	atom.global.add.f32 	%f63, [%rd54], %f61;
	mul.f32 	%f64, %f3, %f50;
	fma.rn.f32 	%f65, %f4, %f12, %f64;
	mul.f32 	%f66, %f5, %f65;
	mul.f32 	%f67, %f3, %f12;
	mul.f32 	%f68, %f4, %f50;
	sub.f32 	%f69, %f67, %f68;
	mul.f32 	%f70, %f5, %f69;
	cvta.to.global.u64 	%rd55, %rd22;
	mul.wide.s32 	%rd56, %r1, 8;
	add.s64 	%rd57, %rd55, %rd56;
	st.global.v2.f32 	[%rd57], {%f66, %f70};
$L__BB9_18:
	ret;

}


// ===== COMPILED SASS (sm_100) =====

	.target	sm_100

	.elftype	@"ET_EXEC"


//--------------------- .note.nv.tkinfo           --------------------------
	.section	.note.nv.tkinfo,"",@"SHT_NOTE"
	.sectionflags	@"SHF_NOTE_NV_TKINFO"
	.tkinfo
        /*0018*/ 	.word	0x00000002
        /*0030*/ 	.string	""
        /*0030*/ 	.string	"ptxas"
        /*0030*/ 	.string	"Cuda compilation tools, release 13.0, V13.0.88"
        /*0030*/ 	.string	"Build cuda_13.0.r13.0/compiler.36424714_0"
        /*0030*/ 	.string	"-arch sm_100 -m 64 "



//--------------------- .note.nv.cuinfo           --------------------------
	.section	.note.nv.cuinfo,"",@"SHT_NOTE"
	.sectionflags	@"SHF_NOTE_NV_CUINFO"
        /*0018*/ 	.short	0x0002
        /*001a*/ 	.short	0x0064
        /*001c*/ 	.short	0x0082
	.zero		2


//--------------------- .nv.info                  --------------------------
	.section	.nv.info,"",@"SHT_CUDA_INFO"
	.align	4


	//----- nvinfo : EIATTR_REGCOUNT
	.align		4
        /*0000*/ 	.byte	0x04, 0x2f
        /*0002*/ 	.short	(.L_2 - .L_1)
	.align		4
.L_1:
        /*0004*/ 	.word	index@(_Z20encodeToComplexFieldPfP6float2ii)
        /*0008*/ 	.word	0x00000019


	//----- nvinfo : EIATTR_FRAME_SIZE
	.align		4
.L_2:
        /*000c*/ 	.byte	0x04, 0x11
        /*000e*/ 	.short	(.L_4 - .L_3)
	.align		4
.L_3:
        /*0010*/ 	.word	index@(_Z20encodeToComplexFieldPfP6float2ii)
        /*0014*/ 	.word	0x00000000


	//----- nvinfo : EIATTR_REGCOUNT
	.align		4
.L_4:
        /*0018*/ 	.byte	0x04, 0x2f
        /*001a*/ 	.short	(.L_6 - .L_5)
	.align		4
.L_5:
        /*001c*/ 	.word	index@(_Z17applyOpticalMasksP6float2PfS1_i)
        /*0020*/ 	.word	0x0000001c


	//----- nvinfo : EIATTR_FRAME_SIZE
	.align		4
.L_6:
        /*0024*/ 	.byte	0x04, 0x11
        /*0026*/ 	.short	(.L_8 - .L_7)
	.align		4
.L_7:
        /*0028*/ 	.word	index@(_Z17applyOpticalMasksP6float2PfS1_i)
        /*002c*/ 	.word	0x00000000


	//----- nvinfo : EIATTR_REGCOUNT
	.align		4
.L_8:
        /*0030*/ 	.byte	0x04, 0x2f
        /*0032*/ 	.short	(.L_10 - .L_9)
	.align		4
.L_9:
        /*0034*/ 	.word	index@(_Z18calculateIntensityP6float2Pfi)
        /*0038*/ 	.word	0x0000000e


	//----- nvinfo : EIATTR_FRAME_SIZE
	.align		4
.L_10:
        /*003c*/ 	.byte	0x04, 0x11
        /*003e*/ 	.short	(.L_12 - .L_11)
	.align		4
.L_11:
        /*0040*/ 	.word	index@($__internal_1_$__cuda_sm20_rcp_rn_f32_slowpath)
        /*0044*/ 	.word	0x00000000


	//----- nvinfo : EIATTR_FRAME_SIZE
	.align		4
.L_12:
        /*0048*/ 	.byte	0x04, 0x11
        /*004a*/ 	.short	(.L_14 - .L_13)
	.align		4
.L_13:
        /*004c*/ 	.word	index@(_Z18calculateIntensityP6float2Pfi)
        /*0050*/ 	.word	0x00000000


	//----- nvinfo : EIATTR_REGCOUNT
	.align		4
.L_14:
        /*0054*/ 	.byte	0x04, 0x2f
        /*0056*/ 	.short	(.L_16 - .L_15)
	.align		4
.L_15:
        /*0058*/ 	.word	index@(_Z13computeOutputPfS_S_S_ii)
        /*005c*/ 	.word	0x0000001f


	//----- nvinfo : EIATTR_FRAME_SIZE
	.align		4
.L_16:
        /*0060*/ 	.byte	0x04, 0x11
        /*0062*/ 	.short	(.L_18 - .L_17)
	.align		4
.L_17:
        /*0064*/ 	.word	index@(_Z13computeOutputPfS_S_S_ii)
        /*0068*/ 	.word	0x00000000


	//----- nvinfo : EIATTR_REGCOUNT
	.align		4
.L_18:
        /*006c*/ 	.byte	0x04, 0x2f
        /*006e*/ 	.short	(.L_20 - .L_19)
	.align		4
.L_19:
        /*0070*/ 	.word	index@(_Z17updateOutputLayerPfS_S_S_fii)
        /*0074*/ 	.word	0x0000000e


	//----- nvinfo : EIATTR_FRAME_SIZE
	.align		4
.L_20:
        /*0078*/ 	.byte	0x04, 0x11
        /*007a*/ 	.short	(.L_22 - .L_21)
	.align		4
.L_21:
        /*007c*/ 	.word	index@(_Z17updateOutputLayerPfS_S_S_fii)
        /*0080*/ 	.word	0x00000000


	//----- nvinfo : EIATTR_REGCOUNT
	.align		4
.L_22:
        /*0084*/ 	.byte	0x04, 0x2f
        /*0086*/ 	.short	(.L_24 - .L_23)
	.align		4
.L_23:
        /*0088*/ 	.word	index@(_Z25computeIntensityGradientsPfS_S_S_ii)
        /*008c*/ 	.word	0x00000020


	//----- nvinfo : EIATTR_FRAME_SIZE
	.align		4
.L_24:
        /*0090*/ 	.byte	0x04, 0x11
        /*0092*/ 	.short	(.L_26 - .L_25)
	.align		4
.L_25:
        /*0094*/ 	.word	index@($__internal_0_$__cuda_sm20_rcp_rn_f32_slowpath)
        /*0098*/ 	.word	0x00000000


	//----- nvinfo : EIATTR_FRAME_SIZE
	.align		4
.L_26:
        /*009c*/ 	.byte	0x04, 0x11
        /*009e*/ 	.short	(.L_28 - .L_27)
	.align		4
.L_27:
        /*00a0*/ 	.word	index@(_Z25computeIntensityGradientsPfS_S_S_ii)
        /*00a4*/ 	.word	0x00000000


	//----- nvinfo : EIATTR_REGCOUNT
	.align		4
.L_28:
        /*00a8*/ 	.byte	0x04, 0x2f
        /*00aa*/ 	.short	(.L_30 - .L_29)
	.align		4
.L_29:
        /*00ac*/ 	.word	index@(_Z18updateOpticalMasksPfS_S_S_fi)
        /*00b0*/ 	.word	0x00000010


	//----- nvinfo : EIATTR_FRAME_SIZE
	.align		4
.L_30:
        /*00b4*/ 	.byte	0x04, 0x11
        /*00b6*/ 	.short	(.L_32 - .L_31)
	.align		4
.L_31:
        /*00b8*/ 	.word	index@(_Z18updateOpticalMasksPfS_S_S_fi)
        /*00bc*/ 	.word	0x00000000


	//----- nvinfo : EIATTR_REGCOUNT
	.align		4
.L_32:
        /*00c0*/ 	.byte	0x04, 0x2f
        /*00c2*/ 	.short	(.L_34 - .L_33)
	.align		4
.L_33:
        /*00c4*/ 	.word	index@(_Z24backpropIntensityToFieldP6float2PfS0_i)
        /*00c8*/ 	.word	0x00000010


	//----- nvinfo : EIATTR_FRAME_SIZE
	.align		4
.L_34:
        /*00cc*/ 	.byte	0x04, 0x11
        /*00ce*/ 	.short	(.L_36 - .L_35)
	.align		4
.L_35:
        /*00d0*/ 	.word	index@(_Z24backpropIntensityToFieldP6float2PfS0_i)
        /*00d4*/ 	.word	0x00000000


	//----- nvinfo : EIATTR_REGCOUNT
	.align		4
.L_36:
        /*00d8*/ 	.byte	0x04, 0x2f
        /*00da*/ 	.short	(.L_38 - .L_37)
	.align		4
.L_37:
        /*00dc*/ 	.word	index@(_Z18scaleComplexKernelP6float2fi)
        /*00e0*/ 	.word	0x00000008


	//----- nvinfo : EIATTR_FRAME_SIZE
	.align		4
.L_38:
        /*00e4*/ 	.byte	0x04, 0x11
        /*00e6*/ 	.short	(.L_40 - .L_39)
	.align		4
.L_39:
        /*00e8*/ 	.word	index@(_Z18scaleComplexKernelP6float2fi)
        /*00ec*/ 	.word	0x00000000


	//----- nvinfo : EIATTR_REGCOUNT
	.align		4
.L_40:
        /*00f0*/ 	.byte	0x04, 0x2f
        /*00f2*/ 	.short	(.L_42 - .L_41)
	.align		4
.L_41:
        /*00f4*/ 	.word	index@(_Z26computeMaskGradientsKernelP6float2S0_PfS1_S1_S1_S0_ii)
        /*00f8*/ 	.word	0x0000001c


	//----- nvinfo : EIATTR_FRAME_SIZE
	.align		4
.L_42:
        /*00fc*/ 	.byte	0x04, 0x11
        /*00fe*/ 	.short	(.L_44 - .L_43)
	.align		4
.L_43:
        /*0100*/ 	.word	index@(_Z26computeMaskGradientsKernelP6float2S0_PfS1_S1_S1_S0_ii)
        /*0104*/ 	.word	0x00000000


	//----- nvinfo : EIATTR_MIN_STACK_SIZE
	.align		4
.L_44:
        /*0108*/ 	.byte	0x04, 0x12
        /*010a*/ 	.short	(.L_46 - .L_45)
	.align		4
.L_45:
        /*010c*/ 	.word	index@(_Z26computeMaskGradientsKernelP6float2S0_PfS1_S1_S1_S0_ii)
        /*0110*/ 	.word	0x00000000


	//----- nvinfo : EIATTR_MIN_STACK_SIZE
	.align		4
.L_46:
        /*0114*/ 	.byte	0x04, 0x12
        /*0116*/ 	.short	(.L_48 - .L_47)
	.align		4
.L_47:
        /*0118*/ 	.word	index@(_Z18scaleComplexKernelP6float2fi)
        /*011c*/ 	.word	0x00000000


	//----- nvinfo : EIATTR_MIN_STACK_SIZE
	.align		4
.L_48:
        /*0120*/ 	.byte	0x04, 0x12
        /*0122*/ 	.short	(.L_50 - .L_49)
	.align		4
.L_49:
        /*0124*/ 	.word	index@(_Z24backpropIntensityToFieldP6float2PfS0_i)
        /*0128*/ 	.word	0x00000000


	//----- nvinfo : EIATTR_MIN_STACK_SIZE
	.align		4
.L_50:
        /*012c*/ 	.byte	0x04, 0x12
        /*012e*/ 	.short	(.L_52 - .L_51)
	.align		4
.L_51:
        /*0130*/ 	.word	index@(_Z18updateOpticalMasksPfS_S_S_fi)
        /*0134*/ 	.word	0x00000000


	//----- nvinfo : EIATTR_MIN_STACK_SIZE
	.align		4
.L_52:
        /*0138*/ 	.byte	0x04, 0x12
        /*013a*/ 	.short	(.L_54 - .L_53)
	.align		4
.L_53:
        /*013c*/ 	.word	index@(_Z25computeIntensityGradientsPfS_S_S_ii)
        /*0140*/ 	.word	0x00000000


	//----- nvinfo : EIATTR_MIN_STACK_SIZE
	.align		4
.L_54:
        /*0144*/ 	.byte	0x04, 0x12
        /*0146*/ 	.short	(.L_56 - .L_55)
	.align		4
.L_55:
        /*0148*/ 	.word	index@(_Z17updateOutputLayerPfS_S_S_fii)
        /*014c*/ 	.word	0x00000000


	//----- nvinfo : EIATTR_MIN_STACK_SIZE
	.align		4
.L_56:
        /*0150*/ 	.byte	0x04, 0x12
        /*0152*/ 	.short	(.L_58 - .L_57)
	.align		4
.L_57:
        /*0154*/ 	.word	index@(_Z13computeOutputPfS_S_S_ii)
        /*0158*/ 	.word	0x00000000


	//----- nvinfo : EIATTR_MIN_STACK_SIZE
	.align		4
.L_58:
        /*015c*/ 	.byte	0x04, 0x12
        /*015e*/ 	.short	(.L_60 - .L_59)
	.align		4
.L_59:
        /*0160*/ 	.word	index@(_Z18calculateIntensityP6float2Pfi)
        /*0164*/ 	.word	0x00000000


	//----- nvinfo : EIATTR_MIN_STACK_SIZE
	.align		4
.L_60:
        /*0168*/ 	.byte	0x04, 0x12
        /*016a*/ 	.short	(.L_62 - .L_61)
	.align		4
.L_61:
        /*016c*/ 	.word	index@(_Z17applyOpticalMasksP6float2PfS1_i)
        /*0170*/ 	.word	0x00000000


	//----- nvinfo : EIATTR_MIN_STACK_SIZE
	.align		4
.L_62:
        /*0174*/ 	.byte	0x04, 0x12
        /*0176*/ 	.short	(.L_64 - .L_63)
	.align		4
.L_63:
        /*0178*/ 	.word	index@(_Z20encodeToComplexFieldPfP6float2ii)
        /*017c*/ 	.word	0x00000000
.L_64:


//--------------------- .nv.compat                --------------------------
	.section	.nv.compat,"",@"SHT_CUDA_COMPAT_INFO"
	.align	4
        /*0000*/ 	.byte	0x02, 0x09, 0x00, 0x00, 0x02, 0x02, 0x01, 0x00, 0x02, 0x05, 0x05, 0x00, 0x03, 0x07, 0x01, 0x01
        /*0010*/ 	.byte	0x02, 0x03, 0x00, 0x00, 0x02, 0x06, 0x01, 0x00, 0x04, 0x0b, 0x08, 0x00, 0x01, 0x00, 0x00, 0x00
        /*0020*/ 	.byte	0x00, 0x00, 0x00, 0x00


//--------------------- .nv.info._Z26computeMaskGradientsKernelP6float2S0_PfS1_S1_S1_S0_ii --------------------------
	.section	.nv.info._Z26computeMaskGradientsKernelP6float2S0_PfS1_S1_S1_S0_ii,"",@"SHT_CUDA_INFO"
	.sectionflags	@""
	.align	4


	//----- nvinfo : EIATTR_CUDA_API_VERSION
	.align		4
        /*0000*/ 	.byte	0x04, 0x37
        /*0002*/ 	.short	(.L_66 - .L_65)
.L_65:
        /*0004*/ 	.word	0x00000082


	//----- nvinfo : EIATTR_KPARAM_INFO
	.align		4
.L_66:
        /*0008*/ 	.byte	0x04, 0x17
        /*000a*/ 	.short	(.L_68 - .L_67)
.L_67:
        /*000c*/ 	.word	0x00000000
        /*0010*/ 	.short	0x0008
        /*0012*/ 	.short	0x003c
        /*0014*/ 	.byte	0x00, 0xf0, 0x11, 0x00


	//----- nvinfo : EIATTR_KPARAM_INFO
	.align		4
.L_68:
        /*0018*/ 	.byte	0x04, 0x17
        /*001a*/ 	.short	(.L_70 - .L_69)
.L_69:
        /*001c*/ 	.word	0x00000000
        /*0020*/ 	.short	0x0007
        /*0022*/ 	.short	0x0038
        /*0024*/ 	.byte	0x00, 0xf0, 0x11, 0x00


	//----- nvinfo : EIATTR_KPARAM_INFO
	.align		4
.L_70:
        /*0028*/ 	.byte	0x04, 0x17
        /*002a*/ 	.short	(.L_72 - .L_71)
.L_71:
        /*002c*/ 	.word	0x00000000
        /*0030*/ 	.short	0x0006
        /*0032*/ 	.short	0x0030
        /*0034*/ 	.byte	0x00, 0xf5, 0x21, 0x00


	//----- nvinfo : EIATTR_KPARAM_INFO
	.align		4
.L_72:
        /*0038*/ 	.byte	0x04, 0x17
        /*003a*/ 	.short	(.L_74 - .L_73)
.L_73:
        /*003c*/ 	.word	0x00000000
        /*0040*/ 	.short	0x0005
        /*0042*/ 	.short	0x0028
        /*0044*/ 	.byte	0x00, 0xf5, 0x21, 0x00


	//----- nvinfo : EIATTR_KPARAM_INFO
	.align		4
.L_74:
        /*0048*/ 	.byte	0x04, 0x17
        /*004a*/ 	.short	(.L_76 - .L_75)
.L_75:
        /*004c*/ 	.word	0x00000000
        /*0050*/ 	.short	0x0004
        /*0052*/ 	.short	0x0020
        /*0054*/ 	.byte	0x00, 0xf5, 0x21, 0x00


	//----- nvinfo : EIATTR_KPARAM_INFO
	.align		4
.L_76:
        /*0058*/ 	.byte	0x04, 0x17
        /*005a*/ 	.short	(.L_78 - .L_77)
.L_77:
        /*005c*/ 	.word	0x00000000
        /*0060*/ 	.short	0x0003
        /*0062*/ 	.short	0x0018
        /*0064*/ 	.byte	0x00, 0xf5, 0x21, 0x00


	//----- nvinfo : EIATTR_KPARAM_INFO
	.align		4
.L_78:
        /*0068*/ 	.byte	0x04, 0x17
        /*006a*/ 	.short	(.L_80 - .L_79)
.L_79:
        /*006c*/ 	.word	0x00000000
        /*0070*/ 	.short	0x0002
        /*0072*/ 	.short	0x0010
        /*0074*/ 	.byte	0x00, 0xf5, 0x21, 0x00


	//----- nvinfo : EIATTR_KPARAM_INFO
	.align		4
.L_80:
        /*0078*/ 	.byte	0x04, 0x17
        /*007a*/ 	.short	(.L_82 - .L_81)
.L_81:
        /*007c*/ 	.word	0x00000000
        /*0080*/ 	.short	0x0001
        /*0082*/ 	.short	0x0008
        /*0084*/ 	.byte	0x00, 0xf5, 0x21, 0x00


	//----- nvinfo : EIATTR_KPARAM_INFO
	.align		4
.L_82:
        /*0088*/ 	.byte	0x04, 0x17
        /*008a*/ 	.short	(.L_84 - .L_83)
.L_83:
        /*008c*/ 	.word	0x00000000
        /*0090*/ 	.short	0x0000
        /*0092*/ 	.short	0x0000
        /*0094*/ 	.byte	0x00, 0xf5, 0x21, 0x00


	//----- nvinfo : EIATTR_SPARSE_MMA_MASK
	.align		4
.L_84:
        /*0098*/ 	.byte	0x03, 0x50
        /*009a*/ 	.short	0x0000


	//----- nvinfo : EIATTR_MAXREG_COUNT
	.align		4
        /*009c*/ 	.byte	0x03, 0x1b
        /*009e*/ 	.short	0x00ff


	//----- nvinfo : EIATTR_MERCURY_ISA_VERSION
	.align		4
        /*00a0*/ 	.byte	0x03, 0x5f
        /*00a2*/ 	.short	0x0101


	//----- nvinfo : EIATTR_VRC_CTA_INIT_COUNT
	.align		4
        /*00a4*/ 	.byte	0x02, 0x4a
	.zero		1
	.zero		1


	//----- nvinfo : EIATTR_EXIT_INSTR_OFFSETS
	.align		4
        /*00a8*/ 	.byte	0x04, 0x1c
        /*00aa*/ 	.short	(.L_86 - .L_85)


	//   ....[0]....
.L_85:
        /*00ac*/ 	.word	0x00000070


	//   ....[1]....
        /*00b0*/ 	.word	0x00001300


	//----- nvinfo : EIATTR_CRS_STACK_SIZE
	.align		4
.L_86:
        /*00b4*/ 	.byte	0x04, 0x1e
        /*00b6*/ 	.short	(.L_88 - .L_87)
.L_87:
        /*00b8*/ 	.word	0x00000000


	//----- nvinfo : EIATTR_CBANK_PARAM_SIZE
	.align		4
.L_88:
        /*00bc*/ 	.byte	0x03, 0x19
        /*00be*/ 	.short	0x0040


	//----- nvinfo : EIATTR_PARAM_CBANK
	.align		4
        /*00c0*/ 	.byte	0x04, 0x0a
        /*00c2*/ 	.short	(.L_90 - .L_89)
	.align		4
.L_89:
        /*00c4*/ 	.word	index@(.nv.constant0._Z26computeMaskGradientsKernelP6float2S0_PfS1_S1_S1_S0_ii)
        /*00c8*/ 	.short	0x0380
        /*00ca*/ 	.short	0x0040


	//----- nvinfo : EIATTR_SW_WAR
	.align		4
.L_90:
        /*00cc*/ 	.byte	0x04, 0x36
        /*00ce*/ 	.short	(.L_92 - .L_91)
.L_91:
        /*00d0*/ 	.word	0x00000008
.L_92:


//--------------------- .nv.info._Z18scaleComplexKernelP6float2fi --------------------------
	.section	.nv.info._Z18scaleComplexKernelP6float2fi,"",@"SHT_CUDA_INFO"
	.sectionflags	@""
	.align	4


	//----- nvinfo : EIATTR_CUDA_API_VERSION
	.align		4
        /*0000*/ 	.byte	0x04, 0x37
        /*0002*/ 	.short	(.L_94 - .L_93)
.L_93:
        /*0004*/ 	.word	0x00000082


	//----- nvinfo : EIATTR_KPARAM_INFO
	.align		4
.L_94:
        /*0008*/ 	.byte	0x04, 0x17
        /*000a*/ 	.short	(.L_96 - .L_95)
.L_95:
        /*000c*/ 	.word	0x00000000
        /*0010*/ 	.short	0x0002
        /*0012*/ 	.short	0x000c
        /*0014*/ 	.byte	0x00, 0xf0, 0x11, 0x00


	//----- nvinfo : EIATTR_KPARAM_INFO
	.align		4
.L_96:
        /*0018*/ 	.byte	0x04, 0x17
        /*001a*/ 	.short	(.L_98 - .L_97)
.L_97:
        /*001c*/ 	.word	0x00000000
        /*0020*/ 	.short	0x0001
        /*0022*/ 	.short	0x0008
        /*0024*/ 	.byte	0x00, 0xf0, 0x11, 0x00


	//----- nvinfo : EIATTR_KPARAM_INFO
	.align		4
.L_98:
        /*0028*/ 	.byte	0x04, 0x17
        /*002a*/ 	.short	(.L_100 - .L_99)
.L_99:
        /*002c*/ 	.word	0x00000000
        /*0030*/ 	.short	0x0000
        /*0032*/ 	.short	0x0000
        /*0034*/ 	.byte	0x00, 0xf5, 0x21, 0x00


	//----- nvinfo : EIATTR_SPARSE_MMA_MASK
	.align		4
.L_100:
        /*0038*/ 	.byte	0x03, 0x50
        /*003a*/ 	.short	0x0000


	//----- nvinfo : EIATTR_MAXREG_COUNT
	.align		4
        /*003c*/ 	.byte	0x03, 0x1b
        /*003e*/ 	.short	0x00ff


	//----- nvinfo : EIATTR_MERCURY_ISA_VERSION
	.align		4
        /*0040*/ 	.byte	0x03, 0x5f
        /*0042*/ 	.short	0x0101


	//----- nvinfo : EIATTR_VRC_CTA_INIT_COUNT
	.align		4
        /*0044*/ 	.byte	0x02, 0x4a
	.zero		1
	.zero		1


	//----- nvinfo : EIATTR_EXIT_INSTR_OFFSETS
	.align		4
        /*0048*/ 	.byte	0x04, 0x1c
        /*004a*/ 	.short	(.L_102 - .L_101)


	//   ....[0]....
.L_101:
        /*004c*/ 	.word	0x00000070


	//   ....[1]....
        /*0050*/ 	.word	0x00000100


	//----- nvinfo : EIATTR_CBANK_PARAM_SIZE
	.align		4
.L_102:
        /*0054*/ 	.byte	0x03, 0x19
        /*0056*/ 	.short	0x0010


	//----- nvinfo : EIATTR_PARAM_CBANK
	.align		4
        /*0058*/ 	.byte	0x04, 0x0a
        /*005a*/ 	.short	(.L_104 - .L_103)
	.align		4
.L_103:
        /*005c*/ 	.word	index@(.nv.constant0._Z18scaleComplexKernelP6float2fi)
        /*0060*/ 	.short	0x0380
        /*0062*/ 	.short	0x0010


	//----- nvinfo : EIATTR_SW_WAR
	.align		4
.L_104:
        /*0064*/ 	.byte	0x04, 0x36
        /*0066*/ 	.short	(.L_106 - .L_105)
.L_105:
        /*0068*/ 	.word	0x00000008
.L_106:


//--------------------- .nv.info._Z24backpropIntensityToFieldP6float2PfS0_i --------------------------
	.section	.nv.info._Z24backpropIntensityToFieldP6float2PfS0_i,"",@"SHT_CUDA_INFO"
	.sectionflags	@""
	.align	4


	//----- nvinfo : EIATTR_CUDA_API_VERSION
	.align		4
        /*0000*/ 	.byte	0x04, 0x37
        /*0002*/ 	.short	(.L_108 - .L_107)
.L_107:
        /*0004*/ 	.word	0x00000082


	//----- nvinfo : EIATTR_KPARAM_INFO
	.align		4
.L_108:
        /*0008*/ 	.byte	0x04, 0x17
        /*000a*/ 	.short	(.L_110 - .L_109)
.L_109:
        /*000c*/ 	.word	0x00000000
        /*0010*/ 	.short	0x0003
        /*0012*/ 	.short	0x0018
        /*0014*/ 	.byte	0x00, 0xf0, 0x11, 0x00


	//----- nvinfo : EIATTR_KPARAM_INFO
	.align		4
.L_110:
        /*0018*/ 	.byte	0x04, 0x17
        /*001a*/ 	.short	(.L_112 - .L_111)
.L_111:
        /*001c*/ 	.word	0x00000000
        /*0020*/ 	.short	0x0002
        /*0022*/ 	.short	0x0010
        /*0024*/ 	.byte	0x00, 0xf5, 0x21, 0x00


	//----- nvinfo : EIATTR_KPARAM_INFO
	.align		4
.L_112:
        /*0028*/ 	.byte	0x04, 0x17
        /*002a*/ 	.short	(.L_114 - .L_113)
.L_113:
        /*002c*/ 	.word	0x00000000
        /*0030*/ 	.short	0x0001
        /*0032*/ 	.short	0x0008
        /*0034*/ 	.byte	0x00, 0xf5, 0x21, 0x00


	//----- nvinfo : EIATTR_KPARAM_INFO
	.align		4
.L_114:
        /*0038*/ 	.byte	0x04, 0x17
        /*003a*/ 	.short	(.L_116 - .L_115)
.L_115:
        /*003c*/ 	.word	0x00000000
        /*0040*/ 	.short	0x0000
        /*0042*/ 	.short	0x0000
        /*0044*/ 	.byte	0x00, 0xf5, 0x21, 0x00


	//----- nvinfo : EIATTR_SPARSE_MMA_MASK
	.align		4
.L_116:
        /*0048*/ 	.byte	0x03, 0x50
        /*004a*/ 	.short	0x0000


	//----- nvinfo : EIATTR_MAXREG_COUNT
	.align		4
        /*004c*/ 	.byte	0x03, 0x1b
        /*004e*/ 	.short	0x00ff


	//----- nvinfo : EIATTR_MERCURY_ISA_VERSION
	.align		4
        /*0050*/ 	.byte	0x03, 0x5f
        /*0052*/ 	.short	0x0101


	//----- nvinfo : EIATTR_VRC_CTA_INIT_COUNT
	.align		4
        /*0054*/ 	.byte	0x02, 0x4a
	.zero		1
	.zero		1


	//----- nvinfo : EIATTR_EXIT_INSTR_OFFSETS
	.align		4
        /*0058*/ 	.byte	0x04, 0x1c
        /*005a*/ 	.short	(.L_118 - .L_117)


	//   ....[0]....
.L_117:
        /*005c*/ 	.word	0x00000070


	//   ....[1]....
        /*0060*/ 	.word	0x00000160


	//----- nvinfo : EIATTR_CBANK_PARAM_SIZE
	.align		4
.L_118:
        /*0064*/ 	.byte	0x03, 0x19
        /*0066*/ 	.short	0x001c


	//----- nvinfo : EIATTR_PARAM_CBANK
	.align		4
        /*0068*/ 	.byte	0x04, 0x0a
        /*006a*/ 	.short	(.L_120 - .L_119)
	.align		4
.L_119:
        /*006c*/ 	.word	index@(.nv.constant0._Z24backpropIntensityToFieldP6float2PfS0_i)
        /*0070*/ 	.short	0x0380
        /*0072*/ 	.short	0x001c


	//----- nvinfo : EIATTR_SW_WAR
	.align		4
.L_120:
        /*0074*/ 	.byte	0x04, 0x36
        /*0076*/ 	.short	(.L_122 - .L_121)
.L_121:
        /*0078*/ 	.word	0x00000008
.L_122:


//--------------------- .nv.info._Z18updateOpticalMasksPfS_S_S_fi --------------------------
	.section	.nv.info._Z18updateOpticalMasksPfS_S_S_fi,"",@"SHT_CUDA_INFO"
	.sectionflags	@""
	.align	4


	//----- nvinfo : EIATTR_CUDA_API_VERSION
	.align		4
        /*0000*/ 	.byte	0x04, 0x37
        /*0002*/ 	.short	(.L_124 - .L_123)
.L_123:
        /*0004*/ 	.word	0x00000082


	//----- nvinfo : EIATTR_KPARAM_INFO
	.align		4
.L_124:
        /*0008*/ 	.byte	0x04, 0x17
        /*000a*/ 	.short	(.L_126 - .L_125)
.L_125:
        /*000c*/ 	.word	0x00000000
        /*0010*/ 	.short	0x0005
        /*0012*/ 	.short	0x0024
        /*0014*/ 	.byte	0x00, 0xf0, 0x11, 0x00


	//----- nvinfo : EIATTR_KPARAM_INFO
	.align		4
.L_126:
        /*0018*/ 	.byte	0x04, 0x17
        /*001a*/ 	.short	(.L_128 - .L_127)
.L_127:
        /*001c*/ 	.word	0x00000000
        /*0020*/ 	.short	0x0004
        /*0022*/ 	.short	0x0020
        /*0024*/ 	.byte	0x00, 0xf0, 0x11, 0x00


	//----- nvinfo : EIATTR_KPARAM_INFO
	.align		4
.L_128:
        /*0028*/ 	.byte	0x04, 0x17
        /*002a*/ 	.short	(.L_130 - .L_129)
.L_129:
        /*002c*/ 	.word	0x00000000
        /*0030*/ 	.short	0x0003
        /*0032*/ 	.short	0x0018
        /*0034*/ 	.byte	0x00, 0xf5, 0x21, 0x00


	//----- nvinfo : EIATTR_KPARAM_INFO
	.align		4
.L_130:
        /*0038*/ 	.byte	0x04, 0x17
        /*003a*/ 	.short	(.L_132 - .L_131)
.L_131:
        /*003c*/ 	.word	0x00000000
        /*0040*/ 	.short	0x0002
        /*0042*/ 	.short	0x0010
        /*0044*/ 	.byte	0x00, 0xf5, 0x21, 0x00


	//----- nvinfo : EIATTR_KPARAM_INFO
	.align		4
.L_132:
        /*0048*/ 	.byte	0x04, 0x17
        /*004a*/ 	.short	(.L_134 - .L_133)
.L_133:
        /*004c*/ 	.word	0x00000000
        /*0050*/ 	.short	0x0001
        /*0052*/ 	.short	0x0008
        /*0054*/ 	.byte	0x00, 0xf5, 0x21, 0x00


	//----- nvinfo : EIATTR_KPARAM_INFO
	.align		4
.L_134:
        /*0058*/ 	.byte	0x04, 0x17
        /*005a*/ 	.short	(.L_136 - .L_135)
.L_135:
        /*005c*/ 	.word	0x00000000
        /*0060*/ 	.short	0x0000
        /*0062*/ 	.short	0x0000
        /*0064*/ 	.byte	0x00, 0xf5, 0x21, 0x00


	//----- nvinfo : EIATTR_SPARSE_MMA_MASK
	.align		4
.L_136:
        /*0068*/ 	.byte	0x03, 0x50
        /*006a*/ 	.short	0x0000


	//----- nvinfo : EIATTR_MAXREG_COUNT
	.align		4
        /*006c*/ 	.byte	0x03, 0x1b
        /*006e*/ 	.short	0x00ff


	//----- nvinfo : EIATTR_MERCURY_ISA_VERSION
	.align		4
        /*0070*/ 	.byte	0x03, 0x5f
        /*0072*/ 	.short	0x0101


	//----- nvinfo : EIATTR_VRC_CTA_INIT_COUNT
	.align		4
        /*0074*/ 	.byte	0x02, 0x4a
	.zero		1
	.zero		1


	//----- nvinfo : EIATTR_EXIT_INSTR_OFFSETS
	.align		4
        /*0078*/ 	.byte	0x04, 0x1c
        /*007a*/ 	.short	(.L_138 - .L_137)


	//   ....[0]....
.L_137:
        /*007c*/ 	.word	0x00000080


	//   ....[1]....
        /*0080*/ 	.word	0x00000200


	//   ....[2]....
        /*0084*/ 	.word	0x00000220


	//----- nvinfo : EIATTR_CBANK_PARAM_SIZE
	.align		4
.L_138:
        /*0088*/ 	.byte	0x03, 0x19
        /*008a*/ 	.short	0x0028


	//----- nvinfo : EIATTR_PARAM_CBANK
	.align		4
        /*008c*/ 	.byte	0x04, 0x0a
        /*008e*/ 	.short	(.L_140 - .L_139)
	.align		4
.L_139:
        /*0090*/ 	.word	index@(.nv.constant0._Z18updateOpticalMasksPfS_S_S_fi)
        /*0094*/ 	.short	0x0380
        /*0096*/ 	.short	0x0028


	//----- nvinfo : EIATTR_SW_WAR
	.align		4
.L_140:
        /*0098*/ 	.byte	0x04, 0x36
        /*009a*/ 	.short	(.L_142 - .L_141)
.L_141:
        /*009c*/ 	.word	0x00000008
.L_142:


//--------------------- .nv.info._Z25computeIntensityGradientsPfS_S_S_ii --------------------------
	.section	.nv.info._Z25computeIntensityGradientsPfS_S_S_ii,"",@"SHT_CUDA_INFO"
	.sectionflags	@""
	.align	4


	//----- nvinfo : EIATTR_CUDA_API_VERSION
	.align		4
        /*0000*/ 	.byte	0x04, 0x37
        /*0002*/ 	.short	(.L_144 - .L_143)
.L_143:
        /*0004*/ 	.word	0x00000082


	//----- nvinfo : EIATTR_KPARAM_INFO
	.align		4
.L_144:
        /*0008*/ 	.byte	0x04, 0x17
        /*000a*/ 	.short	(.L_146 - .L_145)
.L_145:
        /*000c*/ 	.word	0x00000000
        /*0010*/ 	.short	0x0005
        /*0012*/ 	.short	0x0024
        /*0014*/ 	.byte	0x00, 0xf0, 0x11, 0x00


	//----- nvinfo : EIATTR_KPARAM_INFO
	.align		4
.L_146:
        /*0018*/ 	.byte	0x04, 0x17
        /*001a*/ 	.short	(.L_148 - .L_147)
.L_147:
        /*001c*/ 	.word	0x00000000
        /*0020*/ 	.short	0x0004
        /*0022*/ 	.short	0x0020
        /*0024*/ 	.byte	0x00, 0xf0, 0x11, 0x00


	//----- nvinfo : EIATTR_KPARAM_INFO
	.align		4
.L_148:
        /*0028*/ 	.byte	0x04, 0x17
        /*002a*/ 	.short	(.L_150 - .L_149)
.L_149:
        /*002c*/ 	.word	0x00000000
        /*0030*/ 	.short	0x0003
        /*0032*/ 	.short	0x0018
        /*0034*/ 	.byte	0x00, 0xf5, 0x21, 0x00


	//----- nvinfo : EIATTR_KPARAM_INFO
	.align		4
.L_150:
        /*0038*/ 	.byte	0x04, 0x17
        /*003a*/ 	.short	(.L_152 - .L_151)
.L_151:
        /*003c*/ 	.word	0x00000000
        /*0040*/ 	.short	0x0002
        /*0042*/ 	.short	0x0010
        /*0044*/ 	.byte	0x00, 0xf5, 0x21, 0x00


	//----- nvinfo : EIATTR_KPARAM_INFO
	.align		4
.L_152:
        /*0048*/ 	.byte	0x04, 0x17
        /*004a*/ 	.short	(.L_154 - .L_153)
.L_153:
        /*004c*/ 	.word	0x00000000
        /*0050*/ 	.short	0x0001
        /*0052*/ 	.short	0x0008
        /*0054*/ 	.byte	0x00, 0xf5, 0x21, 0x00


	//----- nvinfo : EIATTR_KPARAM_INFO
	.align		4
.L_154:
        /*0058*/ 	.byte	0x04, 0x17
        /*005a*/ 	.short	(.L_156 - .L_155)
.L_155:
        /*005c*/ 	.word	0x00000000
        /*0060*/ 	.short	0x0000
        /*0062*/ 	.short	0x0000
        /*0064*/ 	.byte	0x00, 0xf5, 0x21, 0x00


	//----- nvinfo : EIATTR_SPARSE_MMA_MASK
	.align		4
.L_156:
        /*0068*/ 	.byte	0x03, 0x50
        /*006a*/ 	.short	0x0000


	//----- nvinfo : EIATTR_MAXREG_COUNT
	.align		4
        /*006c*/ 	.byte	0x03, 0x1b
        /*006e*/ 	.short	0x00ff


	//----- nvinfo : EIATTR_MERCURY_ISA_VERSION
	.align		4
        /*0070*/ 	.byte	0x03, 0x5f
        /*0072*/ 	.short	0x0101


	//----- nvinfo : EIATTR_VRC_CTA_INIT_COUNT
	.align		4
        /*0074*/ 	.byte	0x02, 0x4a
	.zero		1
	.zero		1


	//----- nvinfo : EIATTR_EXIT_INSTR_OFFSETS
	.align		4
        /*0078*/ 	.byte	0x04, 0x1c
        /*007a*/ 	.short	(.L_158 - .L_157)


	//   ....[0]....
.L_157:
        /*007c*/ 	.word	0x00000070


	//   ....[1]....
        /*0080*/ 	.word	0x000009f0


	//----- nvinfo : EIATTR_CRS_STACK_SIZE
	.align		4
.L_158:
        /*0084*/ 	.byte	0x04, 0x1e
        /*0086*/ 	.short	(.L_160 - .L_159)
.L_159:
        /*0088*/ 	.word	0x00000000


	//----- nvinfo : EIATTR_CBANK_PARAM_SIZE
	.align		4
.L_160:
        /*008c*/ 	.byte	0x03, 0x19
        /*008e*/ 	.short	0x0028


	//----- nvinfo : EIATTR_PARAM_CBANK
	.align		4
        /*0090*/ 	.byte	0x04, 0x0a
        /*0092*/ 	.short	(.L_162 - .L_161)
	.align		4
.L_161:
        /*0094*/ 	.word	index@(.nv.constant0._Z25computeIntensityGradientsPfS_S_S_ii)
        /*0098*/ 	.short	0x0380
        /*009a*/ 	.short	0x0028


	//----- nvinfo : EIATTR_SW_WAR
	.align		4
.L_162:
        /*009c*/ 	.byte	0x04, 0x36
        /*009e*/ 	.short	(.L_164 - .L_163)
.L_163:
        /*00a0*/ 	.word	0x00000008
.L_164:


//--------------------- .nv.info._Z17updateOutputLayerPfS_S_S_fii --------------------------
	.section	.nv.info._Z17updateOutputLayerPfS_S_S_fii,"",@"SHT_CUDA_INFO"
	.sectionflags	@""
	.align	4


	//----- nvinfo : EIATTR_CUDA_API_VERSION
	.align		4
        /*0000*/ 	.byte	0x04, 0x37
        /*0002*/ 	.short	(.L_166 - .L_165)
.L_165:
        /*0004*/ 	.word	0x00000082


	//----- nvinfo : EIATTR_KPARAM_INFO
	.align		4
.L_166:
        /*0008*/ 	.byte	0x04, 0x17
        /*000a*/ 	.short	(.L_168 - .L_167)
.L_167:
        /*000c*/ 	.word	0x00000000
        /*0010*/ 	.short	0x0006
        /*0012*/ 	.short	0x0028
        /*0014*/ 	.byte	0x00, 0xf0, 0x11, 0x00


	//----- nvinfo : EIATTR_KPARAM_INFO
	.align		4
.L_168:
        /*0018*/ 	.byte	0x04, 0x17
        /*001a*/ 	.short	(.L_170 - .L_169)
.L_169:
        /*001c*/ 	.word	0x00000000
        /*0020*/ 	.short	0x0005
        /*0022*/ 	.short	0x0024
        /*0024*/ 	.byte	0x00, 0xf0, 0x11, 0x00


	//----- nvinfo : EIATTR_KPARAM_INFO
	.align		4
.L_170:
        /*0028*/ 	.byte	0x04, 0x17
        /*002a*/ 	.short	(.L_172 - .L_171)
.L_171:
        /*002c*/ 	.word	0x00000000
        /*0030*/ 	.short	0x0004
        /*0032*/ 	.short	0x0020
        /*0034*/ 	.byte	0x00, 0xf0, 0x11, 0x00


	//----- nvinfo : EIATTR_KPARAM_INFO
	.align		4
.L_172:
        /*0038*/ 	.byte	0x04, 0x17
        /*003a*/ 	.short	(.L_174 - .L_173)
.L_173:
        /*003c*/ 	.word	0x00000000
        /*0040*/ 	.short	0x0003
        /*0042*/ 	.short	0x0018
        /*0044*/ 	.byte	0x00, 0xf5, 0x21, 0x00


	//----- nvinfo : EIATTR_KPARAM_INFO
	.align		4
.L_174:
        /*0048*/ 	.byte	0x04, 0x17
        /*004a*/ 	.short	(.L_176 - .L_175)
.L_175:
        /*004c*/ 	.word	0x00000000
        /*0050*/ 	.short	0x0002
        /*0052*/ 	.short	0x0010
        /*0054*/ 	.byte	0x00, 0xf5, 0x21, 0x00


	//----- nvinfo : EIATTR_KPARAM_INFO
	.align		4
.L_176:
        /*0058*/ 	.byte	0x04, 0x17
        /*005a*/ 	.short	(.L_178 - .L_177)
.L_177:
        /*005c*/ 	.word	0x00000000
        /*0060*/ 	.short	0x0001
        /*0062*/ 	.short	0x0008
        /*0064*/ 	.byte	0x00, 0xf5, 0x21, 0x00


	//----- nvinfo : EIATTR_KPARAM_INFO
	.align		4
.L_178:
        /*0068*/ 	.byte	0x04, 0x17
        /*006a*/ 	.short	(.L_180 - .L_179)
.L_179:
        /*006c*/ 	.word	0x00000000
        /*0070*/ 	.short	0x0000
        /*0072*/ 	.short	0x0000
        /*0074*/ 	.byte	0x00, 0xf5, 0x21, 0x00


	//----- nvinfo : EIATTR_SPARSE_MMA_MASK
	.align		4
.L_180:
        /*0078*/ 	.byte	0x03, 0x50
        /*007a*/ 	.short	0x0000


	//----- nvinfo : EIATTR_MAXREG_COUNT
	.align		4
        /*007c*/ 	.byte	0x03, 0x1b
        /*007e*/ 	.short	0x00ff


	//----- nvinfo : EIATTR_MERCURY_ISA_VERSION
	.align		4
        /*0080*/ 	.byte	0x03, 0x5f
        /*0082*/ 	.short	0x0101


	//----- nvinfo : EIATTR_VRC_CTA_INIT_COUNT
	.align		4
        /*0084*/ 	.byte	0x02, 0x4a
	.zero		1
	.zero		1


	//----- nvinfo : EIATTR_EXIT_INSTR_OFFSETS
	.align		4
        /*0088*/ 	.byte	0x04, 0x1c
        /*008a*/ 	.short	(.L_182 - .L_181)


	//   ....[0]....
.L_181:
        /*008c*/ 	.word	0x00000500


	//   ....[1]....
        /*0090*/ 	.word	0x000005a0


	//----- nvinfo : EIATTR_CRS_STACK_SIZE
	.align		4
.L_182:
        /*0094*/ 	.byte	0x04, 0x1e
        /*0096*/ 	.short	(.L_184 - .L_183)
.L_183:
        /*0098*/ 	.word	0x00000000


	//----- nvinfo : EIATTR_CBANK_PARAM_SIZE
	.align		4
.L_184:
        /*009c*/ 	.byte	0x03, 0x19
        /*009e*/ 	.short	0x002c


	//----- nvinfo : EIATTR_PARAM_CBANK
	.align		4
        /*00a0*/ 	.byte	0x04, 0x0a
        /*00a2*/ 	.short	(.L_186 - .L_185)
	.align		4
.L_185:
        /*00a4*/ 	.word	index@(.nv.constant0._Z17updateOutputLayerPfS_S_S_fii)
        /*00a8*/ 	.short	0x0380
        /*00aa*/ 	.short	0x002c


	//----- nvinfo : EIATTR_SW_WAR
	.align		4
.L_186:
        /*00ac*/ 	.byte	0x04, 0x36
        /*00ae*/ 	.short	(.L_188 - .L_187)
.L_187:
        /*00b0*/ 	.word	0x00000008
.L_188:


//--------------------- .nv.info._Z13computeOutputPfS_S_S_ii --------------------------
	.section	.nv.info._Z13computeOutputPfS_S_S_ii,"",@"SHT_CUDA_INFO"
	.sectionflags	@""
	.align	4


	//----- nvinfo : EIATTR_CUDA_API_VERSION
	.align		4
        /*0000*/ 	.byte	0x04, 0x37
        /*0002*/ 	.short	(.L_190 - .L_189)
.L_189:
        /*0004*/ 	.word	0x00000082


	//----- nvinfo : EIATTR_KPARAM_INFO
	.align		4
.L_190:
        /*0008*/ 	.byte	0x04, 0x17
        /*000a*/ 	.short	(.L_192 - .L_191)
.L_191:
        /*000c*/ 	.word	0x00000000
        /*0010*/ 	.short	0x0005
        /*0012*/ 	.short	0x0024
        /*0014*/ 	.byte	0x00, 0xf0, 0x11, 0x00


	//----- nvinfo : EIATTR_KPARAM_INFO
	.align		4
.L_192:
        /*0018*/ 	.byte	0x04, 0x17
        /*001a*/ 	.short	(.L_194 - .L_193)
.L_193:
        /*001c*/ 	.word	0x00000000
        /*0020*/ 	.short	0x0004
        /*0022*/ 	.short	0x0020
        /*0024*/ 	.byte	0x00, 0xf0, 0x11, 0x00


	//----- nvinfo : EIATTR_KPARAM_INFO
	.align		4
.L_194:
        /*0028*/ 	.byte	0x04, 0x17
        /*002a*/ 	.short	(.L_196 - .L_195)
.L_195:
        /*002c*/ 	.word	0x00000000
        /*0030*/ 	.short	0x0003
        /*0032*/ 	.short	0x0018
        /*0034*/ 	.byte	0x00, 0xf5, 0x21, 0x00


	//----- nvinfo : EIATTR_KPARAM_INFO
	.align		4
.L_196:
        /*0038*/ 	.byte	0x04, 0x17
        /*003a*/ 	.short	(.L_198 - .L_197)
.L_197:
        /*003c*/ 	.word	0x00000000
        /*0040*/ 	.short	0x0002
        /*0042*/ 	.short	0x0010
        /*0044*/ 	.byte	0x00, 0xf5, 0x21, 0x00


	//----- nvinfo : EIATTR_KPARAM_INFO
	.align		4
.L_198:
        /*0048*/ 	.byte	0x04, 0x17
        /*004a*/ 	.short	(.L_200 - .L_199)
.L_199:
        /*004c*/ 	.word	0x00000000
        /*0050*/ 	.short	0x0001
        /*0052*/ 	.short	0x0008
        /*0054*/ 	.byte	0x00, 0xf5, 0x21, 0x00


	//----- nvinfo : EIATTR_KPARAM_INFO
	.align		4
.L_200:
        /*0058*/ 	.byte	0x04, 0x17
        /*005a*/ 	.short	(.L_202 - .L_201)
.L_201:
        /*005c*/ 	.word	0x00000000
        /*0060*/ 	.short	0x0000
        /*0062*/ 	.short	0x0000
        /*0064*/ 	.byte	0x00, 0xf5, 0x21, 0x00


	//----- nvinfo : EIATTR_SPARSE_MMA_MASK
	.align		4
.L_202:
        /*0068*/ 	.byte	0x03, 0x50
        /*006a*/ 	.short	0x0000


	//----- nvinfo : EIATTR_MAXREG_COUNT
	.align		4
        /*006c*/ 	.byte	0x03, 0x1b
        /*006e*/ 	.short	0x00ff


	//----- nvinfo : EIATTR_MERCURY_ISA_VERSION
	.align		4
        /*0070*/ 	.byte	0x03, 0x5f
        /*0072*/ 	.short	0x0101


	//----- nvinfo : EIATTR_VRC_CTA_INIT_COUNT
	.align		4
        /*0074*/ 	.byte	0x02, 0x4a
	.zero		1
	.zero		1


	//----- nvinfo : EIATTR_EXIT_INSTR_OFFSETS
	.align		4
        /*0078*/ 	.byte	0x04, 0x1c
        /*007a*/ 	.short	(.L_204 - .L_203)


	//   ....[0]....
.L_203:
        /*007c*/ 	.word	0x00000070


	//   ....[1]....
        /*0080*/ 	.word	0x00001070


	//----- nvinfo : EIATTR_CBANK_PARAM_SIZE
	.align		4
.L_204:
        /*0084*/ 	.byte	0x03, 0x19
        /*0086*/ 	.short	0x0028


	//----- nvinfo : EIATTR_PARAM_CBANK
	.align		4
        /*0088*/ 	.byte	0x04, 0x0a
        /*008a*/ 	.short	(.L_206 - .L_205)
	.align		4
.L_205:
        /*008c*/ 	.word	index@(.nv.constant0._Z13computeOutputPfS_S_S_ii)
        /*0090*/ 	.short	0x0380
        /*0092*/ 	.short	0x0028


	//----- nvinfo : EIATTR_SW_WAR
	.align		4
.L_206:
        /*0094*/ 	.byte	0x04, 0x36
        /*0096*/ 	.short	(.L_208 - .L_207)
.L_207:
        /*0098*/ 	.word	0x00000008
.L_208:


//--------------------- .nv.info._Z18calculateIntensityP6float2Pfi --------------------------
	.section	.nv.info._Z18calculateIntensityP6float2Pfi,"",@"SHT_CUDA_INFO"
	.sectionflags	@""
	.align	4


	//----- nvinfo : EIATTR_CUDA_API_VERSION
	.align		4
        /*0000*/ 	.byte	0x04, 0x37
        /*0002*/ 	.short	(.L_210 - .L_209)
.L_209:
        /*0004*/ 	.word	0x00000082


	//----- nvinfo : EIATTR_KPARAM_INFO
	.align		4
.L_210:
        /*0008*/ 	.byte	0x04, 0x17
        /*000a*/ 	.short	(.L_212 - .L_211)
.L_211:
        /*000c*/ 	.word	0x00000000
        /*0010*/ 	.short	0x0002
        /*0012*/ 	.short	0x0010
        /*0014*/ 	.byte	0x00, 0xf0, 0x11, 0x00


	//----- nvinfo : EIATTR_KPARAM_INFO
	.align		4
.L_212:
        /*0018*/ 	.byte	0x04, 0x17
        /*001a*/ 	.short	(.L_214 - .L_213)
.L_213:
        /*001c*/ 	.word	0x00000000
        /*0020*/ 	.short	0x0001
        /*0022*/ 	.short	0x0008
        /*0024*/ 	.byte	0x00, 0xf5, 0x21, 0x00


	//----- nvinfo : EIATTR_KPARAM_INFO
	.align		4
.L_214:
        /*0028*/ 	.byte	0x04, 0x17
        /*002a*/ 	.short	(.L_216 - .L_215)
.L_215:
        /*002c*/ 	.word	0x00000000
        /*0030*/ 	.short	0x0000
        /*0032*/ 	.short	0x0000
        /*0034*/ 	.byte	0x00, 0xf5, 0x21, 0x00


	//----- nvinfo : EIATTR_SPARSE_MMA_MASK
	.align		4
.L_216:
        /*0038*/ 	.byte	0x03, 0x50
        /*003a*/ 	.short	0x0000


	//----- nvinfo : EIATTR_MAXREG_COUNT
	.align		4
        /*003c*/ 	.byte	0x03, 0x1b
        /*003e*/ 	.short	0x00ff


	//----- nvinfo : EIATTR_MERCURY_ISA_VERSION
	.align		4
        /*0040*/ 	.byte	0x03, 0x5f
        /*0042*/ 	.short	0x0101


	//----- nvinfo : EIATTR_VRC_CTA_INIT_COUNT
	.align		4
        /*0044*/ 	.byte	0x02, 0x4a
	.zero		1
	.zero		1


	//----- nvinfo : EIATTR_EXIT_INSTR_OFFSETS
	.align		4
        /*0048*/ 	.byte	0x04, 0x1c
        /*004a*/ 	.short	(.L_218 - .L_217)


	//   ....[0]....
.L_217:
        /*004c*/ 	.word	0x00000080


	//   ....[1]....
        /*0050*/ 	.word	0x00000200


	//----- nvinfo : EIATTR_CRS_STACK_SIZE
	.align		4
.L_218:
        /*0054*/ 	.byte	0x04, 0x1e
        /*0056*/ 	.short	(.L_220 - .L_219)
.L_219:
        /*0058*/ 	.word	0x00000000


	//----- nvinfo : EIATTR_CBANK_PARAM_SIZE
	.align		4
.L_220:
        /*005c*/ 	.byte	0x03, 0x19
        /*005e*/ 	.short	0x0014


	//----- nvinfo : EIATTR_PARAM_CBANK
	.align		4
        /*0060*/ 	.byte	0x04, 0x0a
        /*0062*/ 	.short	(.L_222 - .L_221)
	.align		4
.L_221:
        /*0064*/ 	.word	index@(.nv.constant0._Z18calculateIntensityP6float2Pfi)
        /*0068*/ 	.short	0x0380
        /*006a*/ 	.short	0x0014


	//----- nvinfo : EIATTR_SW_WAR
	.align		4
.L_222:
        /*006c*/ 	.byte	0x04, 0x36
        /*006e*/ 	.short	(.L_224 - .L_223)
.L_223:
        /*0070*/ 	.word	0x00000008
.L_224:


//--------------------- .nv.info._Z17applyOpticalMasksP6float2PfS1_i --------------------------
	.section	.nv.info._Z17applyOpticalMasksP6float2PfS1_i,"",@"SHT_CUDA_INFO"
	.sectionflags	@""
	.align	4


	//----- nvinfo : EIATTR_CUDA_API_VERSION
	.align		4
        /*0000*/ 	.byte	0x04, 0x37
        /*0002*/ 	.short	(.L_226 - .L_225)
.L_225:
        /*0004*/ 	.word	0x00000082


	//----- nvinfo : EIATTR_KPARAM_INFO
	.align		4
.L_226:
        /*0008*/ 	.byte	0x04, 0x17
        /*000a*/ 	.short	(.L_228 - .L_227)
.L_227:
        /*000c*/ 	.word	0x00000000
        /*0010*/ 	.short	0x0003
        /*0012*/ 	.short	0x0018
        /*0014*/ 	.byte	0x00, 0xf0, 0x11, 0x00


	//----- nvinfo : EIATTR_KPARAM_INFO
	.align		4
.L_228:
        /*0018*/ 	.byte	0x04, 0x17
        /*001a*/ 	.short	(.L_230 - .L_229)
.L_229:
        /*001c*/ 	.word	0x00000000
        /*0020*/ 	.short	0x0002
        /*0022*/ 	.short	0x0010
        /*0024*/ 	.byte	0x00, 0xf5, 0x21, 0x00


	//----- nvinfo : EIATTR_KPARAM_INFO
	.align		4
.L_230:
        /*0028*/ 	.byte	0x04, 0x17
        /*002a*/ 	.short	(.L_232 - .L_231)
.L_231:
        /*002c*/ 	.word	0x00000000
        /*0030*/ 	.short	0x0001
        /*0032*/ 	.short	0x0008
        /*0034*/ 	.byte	0x00, 0xf5, 0x21, 0x00


	//----- nvinfo : EIATTR_KPARAM_INFO
	.align		4
.L_232:
        /*0038*/ 	.byte	0x04, 0x17
        /*003a*/ 	.short	(.L_234 - .L_233)
.L_233:
        /*003c*/ 	.word	0x00000000
        /*0040*/ 	.short	0x0000
        /*0042*/ 	.short	0x0000
        /*0044*/ 	.byte	0x00, 0xf5, 0x21, 0x00


	//----- nvinfo : EIATTR_SPARSE_MMA_MASK
	.align		4
.L_234:
        /*0048*/ 	.byte	0x03, 0x50
        /*004a*/ 	.short	0x0000


	//----- nvinfo : EIATTR_MAXREG_COUNT
	.align		4
        /*004c*/ 	.byte	0x03, 0x1b
        /*004e*/ 	.short	0x00ff


	//----- nvinfo : EIATTR_MERCURY_ISA_VERSION
	.align		4
        /*0050*/ 	.byte	0x03, 0x5f
        /*0052*/ 	.short	0x0101


	//----- nvinfo : EIATTR_VRC_CTA_INIT_COUNT
	.align		4
        /*0054*/ 	.byte	0x02, 0x4a
	.zero		1
	.zero		1


	//----- nvinfo : EIATTR_EXIT_INSTR_OFFSETS
	.align		4
        /*0058*/ 	.byte	0x04, 0x1c
        /*005a*/ 	.short	(.L_236 - .L_235)


	//   ....[0]....
.L_235:
        /*005c*/ 	.word	0x00000080


	//   ....[1]....
        /*0060*/ 	.word	0x00001f40


	//----- nvinfo : EIATTR_CRS_STACK_SIZE
	.align		4
.L_236:
        /*0064*/ 	.byte	0x04, 0x1e
        /*0066*/ 	.short	(.L_238 - .L_237)
.L_237:
        /*0068*/ 	.word	0x00000000


	//----- nvinfo : EIATTR_CBANK_PARAM_SIZE
	.align		4
.L_238:
        /*006c*/ 	.byte	0x03, 0x19
        /*006e*/ 	.short	0x001c


	//----- nvinfo : EIATTR_PARAM_CBANK
	.align		4
        /*0070*/ 	.byte	0x04, 0x0a
        /*0072*/ 	.short	(.L_240 - .L_239)
	.align		4
.L_239:
        /*0074*/ 	.word	index@(.nv.constant0._Z17applyOpticalMasksP6float2PfS1_i)
        /*0078*/ 	.short	0x0380
        /*007a*/ 	.short	0x001c


	//----- nvinfo : EIATTR_SW_WAR
	.align		4
.L_240:
        /*007c*/ 	.byte	0x04, 0x36
        /*007e*/ 	.short	(.L_242 - .L_241)
.L_241:
        /*0080*/ 	.word	0x00000008
.L_242:


//--------------------- .nv.info._Z20encodeToComplexFieldPfP6float2ii --------------------------
	.section	.nv.info._Z20encodeToComplexFieldPfP6float2ii,"",@"SHT_CUDA_INFO"
	.sectionflags	@""
	.align	4


	//----- nvinfo : EIATTR_CUDA_API_VERSION
	.align		4
        /*0000*/ 	.byte	0x04, 0x37
        /*0002*/ 	.short	(.L_244 - .L_243)
.L_243:
        /*0004*/ 	.word	0x00000082


	//----- nvinfo : EIATTR_KPARAM_INFO
	.align		4
.L_244:
        /*0008*/ 	.byte	0x04, 0x17
        /*000a*/ 	.short	(.L_246 - .L_245)
.L_245:
        /*000c*/ 	.word	0x00000000
        /*0010*/ 	.short	0x0003
        /*0012*/ 	.short	0x0014
        /*0014*/ 	.byte	0x00, 0xf0, 0x11, 0x00


	//----- nvinfo : EIATTR_KPARAM_INFO
	.align		4
.L_246:
        /*0018*/ 	.byte	0x04, 0x17
        /*001a*/ 	.short	(.L_248 - .L_247)
.L_247:
        /*001c*/ 	.word	0x00000000
        /*0020*/ 	.short	0x0002
        /*0022*/ 	.short	0x0010
        /*0024*/ 	.byte	0x00, 0xf0, 0x11, 0x00


	//----- nvinfo : EIATTR_KPARAM_INFO
	.align		4
.L_248:
        /*0028*/ 	.byte	0x04, 0x17
        /*002a*/ 	.short	(.L_250 - .L_249)
.L_249:
        /*002c*/ 	.word	0x00000000
        /*0030*/ 	.short	0x0001
        /*0032*/ 	.short	0x0008
        /*0034*/ 	.byte	0x00, 0xf5, 0x21, 0x00


	//----- nvinfo : EIATTR_KPARAM_INFO
	.align		4
.L_250:
        /*0038*/ 	.byte	0x04, 0x17
        /*003a*/ 	.short	(.L_252 - .L_251)
.L_251:
        /*003c*/ 	.word	0x00000000
        /*0040*/ 	.short	0x0000
        /*0042*/ 	.short	0x0000
        /*0044*/ 	.byte	0x00, 0xf5, 0x21, 0x00


	//----- nvinfo : EIATTR_SPARSE_MMA_MASK
	.align		4
.L_252:
        /*0048*/ 	.byte	0x03, 0x50
        /*004a*/ 	.short	0x0000


	//----- nvinfo : EIATTR_MAXREG_COUNT
	.align		4
        /*004c*/ 	.byte	0x03, 0x1b
        /*004e*/ 	.short	0x00ff


	//----- nvinfo : EIATTR_MERCURY_ISA_VERSION
	.align		4
        /*0050*/ 	.byte	0x03, 0x5f
        /*0052*/ 	.short	0x0101


	//----- nvinfo : EIATTR_VRC_CTA_INIT_COUNT
	.align		4
        /*0054*/ 	.byte	0x02, 0x4a
	.zero		1
	.zero		1


	//----- nvinfo : EIATTR_EXIT_INSTR_OFFSETS
	.align		4
        /*0058*/ 	.byte	0x04, 0x1c
        /*005a*/ 	.short	(.L_254 - .L_253)


	//   ....[0]....
.L_253:
        /*005c*/ 	.word	0x00000080


	//   ....[1]....
        /*0060*/ 	.word	0x000011d0


	//----- nvinfo : EIATTR_CRS_STACK_SIZE
	.align		4
.L_254:
        /*0064*/ 	.byte	0x04, 0x1e
        /*0066*/ 	.short	(.L_256 - .L_255)
.L_255:
        /*0068*/ 	.word	0x00000000


	//----- nvinfo : EIATTR_CBANK_PARAM_SIZE
	.align		4
.L_256:
        /*006c*/ 	.byte	0x03, 0x19
        /*006e*/ 	.short	0x0018


	//----- nvinfo : EIATTR_PARAM_CBANK
	.align		4
        /*0070*/ 	.byte	0x04, 0x0a
        /*0072*/ 	.short	(.L_258 - .L_257)
	.align		4
.L_257:
        /*0074*/ 	.word	index@(.nv.constant0._Z20encodeToComplexFieldPfP6float2ii)
        /*0078*/ 	.short	0x0380
        /*007a*/ 	.short	0x0018


	//----- nvinfo : EIATTR_SW_WAR
	.align		4
.L_258:
        /*007c*/ 	.byte	0x04, 0x36
        /*007e*/ 	.short	(.L_260 - .L_259)
.L_259:
        /*0080*/ 	.word	0x00000008
.L_260:


//--------------------- .nv.callgraph             --------------------------
	.section	.nv.callgraph,"",@"SHT_CUDA_CALLGRAPH"
	.align	4
	.sectionentsize	8
	.align		4
        /*0000*/ 	.word	0x00000000
	.align		4
        /*0004*/ 	.word	0xffffffff
	.align		4
        /*0008*/ 	.word	0x00000000
	.align		4
        /*000c*/ 	.word	0xfffffffe
	.align		4
        /*0010*/ 	.word	0x00000000
	.align		4
        /*0014*/ 	.word	0xfffffffd
	.align		4
        /*0018*/ 	.word	0x00000000
	.align		4
        /*001c*/ 	.word	0xfffffffc


//--------------------- .nv.constant4             --------------------------
	.section	.nv.constant4,"a",@progbits
	.align	8
	.align		8
.nv.constant4:
        /*0000*/ 	.dword	__cudart_i2opi_f


//--------------------- .text._Z26computeMaskGradientsKernelP6float2S0_PfS1_S1_S1_S0_ii --------------------------
	.section	.text._Z26computeMaskGradientsKernelP6float2S0_PfS1_S1_S1_S0_ii,"ax",@progbits
	.align	128
        .global         _Z26computeMaskGradientsKernelP6float2S0_PfS1_S1_S1_S0_ii
        .type           _Z26computeMaskGradientsKernelP6float2S0_PfS1_S1_S1_S0_ii,@function
        .size           _Z26computeMaskGradientsKernelP6float2S0_PfS1_S1_S1_S0_ii,(.L_x_74 - _Z26computeMaskGradientsKernelP6float2S0_PfS1_S1_S1_S0_ii)
        .other          _Z26computeMaskGradientsKernelP6float2S0_PfS1_S1_S1_S0_ii,@"STO_CUDA_ENTRY STV_DEFAULT"
_Z26computeMaskGradientsKernelP6float2S0_PfS1_S1_S1_S0_ii:
.text._Z26computeMaskGradientsKernelP6float2S0_PfS1_S1_S1_S0_ii:
[----:B------:R-:W-:Y:S01]  /*0000*/  LDC R1, c[0x0][0x37c] ;  /* 0x0000df00ff017b82 */ /* 0x000fe20000000800 */
[----:B------:R-:W0:Y:S07]  /*0010*/  S2R R3, SR_TID.X ;  /* 0x0000000000037919 */ /* 0x000e2e0000002100 */
[----:B------:R-:W0:Y:S01]  /*0020*/  S2UR UR4, SR_CTAID.X ;  /* 0x00000000000479c3 */ /* 0x000e220000002500 */
[----:B------:R-:W1:Y:S07]  /*0030*/  LDCU UR5, c[0x0][0x3b8] ;  /* 0x00007700ff0577ac */ /* 0x000e6e0008000800 */
[----:B------:R-:W0:Y:S02]  /*0040*/  LDC R8, c[0x0][0x360] ;  /* 0x0000d800ff087b82 */ /* 0x000e240000000800 */
[----:B0-----:R-:W-:-:S05]  /*0050*/  IMAD R8, R8, UR4, R3 ;  /* 0x0000000408087c24 */ /* 0x001fca000f8e0203 */
[----:B-1----:R-:W-:-:S13]  /*0060*/  ISETP.GE.AND P0, PT, R8, UR5, PT ;  /* 0x0000000508007c0c */ /* 0x002fda000bf06270 */
[----:B------:R-:W-:Y:S05]  /*0070*/  @P0 EXIT ;  /* 0x000000000000094d */ /* 0x000fea0003800000 */
[----:B------:R-:W0:Y:S01]  /*0080*/  LDC R6, c[0x0][0x3bc] ;  /* 0x0000ef00ff067b82 */ /* 0x000e220000000800 */
[----:B------:R-:W-:Y:S01]  /*0090*/  IABS R7, R8 ;  /* 0x0000000800077213 */ /* 0x000fe20000000000 */
[----:B------:R-:W1:Y:S01]  /*00a0*/  LDCU.64 UR6, c[0x0][0x358] ;  /* 0x00006b00ff0677ac */ /* 0x000e620008000a00 */
[----:B------:R-:W-:-:S05]  /*00b0*/  ISETP.GE.AND P2, PT, R8, RZ, PT ;  /* 0x000000ff0800720c */ /* 0x000fca0003f46270 */
[----:B------:R-:W2:Y:S08]  /*00c0*/  LDC.64 R12, c[0x0][0x398] ;  /* 0x0000e600ff0c7b82 */ /* 0x000eb00000000a00 */
[----:B------:R-:W3:Y:S01]  /*00d0*/  LDC.64 R10, c[0x0][0x390] ;  /* 0x0000e400ff0a7b82 */ /* 0x000ee20000000a00 */
[----:B0-----:R-:W-:-:S04]  /*00e0*/  IABS R4, R6 ;  /* 0x0000000600047213 */ /* 0x001fc80000000000 */
[----:B------:R-:W0:Y:S08]  /*00f0*/  I2F.RP R0, R4 ;  /* 0x0000000400007306 */ /* 0x000e300000209400 */
[----:B0-----:R-:W0:Y:S02]  /*0100*/  MUFU.RCP R0, R0 ;  /* 0x0000000000007308 */ /* 0x001e240000001000 */
[----:B0-----:R-:W-:-:S06]  /*0110*/  VIADD R2, R0, 0xffffffe ;  /* 0x0ffffffe00027836 */ /* 0x001fcc0000000000 */
[----:B------:R0:W4:Y:S02]  /*0120*/  F2I.FTZ.U32.TRUNC.NTZ R3, R2 ;  /* 0x0000000200037305 */ /* 0x000124000021f000 */
[----:B0-----:R-:W-:Y:S02]  /*0130*/  IMAD.MOV.U32 R2, RZ, RZ, RZ ;  /* 0x000000ffff027224 */ /* 0x001fe400078e00ff */
[----:B----4-:R-:W-:-:S04]  /*0140*/  IMAD.MOV R5, RZ, RZ, -R3 ;  /* 0x000000ffff057224 */ /* 0x010fc800078e0a03 */
[----:B------:R-:W-:-:S04]  /*0150*/  IMAD R5, R5, R4, RZ ;  /* 0x0000000405057224 */ /* 0x000fc800078e02ff */
[----:B------:R-:W-:-:S06]  /*0160*/  IMAD.HI.U32 R3, R3, R5, R2 ;  /* 0x0000000503037227 */ /* 0x000fcc00078e0002 */
[----:B------:R-:W-:-:S04]  /*0170*/  IMAD.HI.U32 R3, R3, R7, RZ ;  /* 0x0000000703037227 */ /* 0x000fc800078e00ff */
[----:B------:R-:W-:-:S04]  /*0180*/  IMAD.MOV R3, RZ, RZ, -R3 ;  /* 0x000000ffff037224 */ /* 0x000fc800078e0a03 */
[C---:B------:R-:W-:Y:S02]  /*0190*/  IMAD R7, R4.reuse, R3, R7 ;  /* 0x0000000304077224 */ /* 0x040fe400078e0207 */
[----:B------:R-:W0:Y:S03]  /*01a0*/  LDC.64 R2, c[0x0][0x380] ;  /* 0x0000e000ff027b82 */ /* 0x000e260000000a00 */
[----:B------:R-:W-:-:S13]  /*01b0*/  ISETP.GT.U32.AND P0, PT, R4, R7, PT ;  /* 0x000000070400720c */ /* 0x000fda0003f04070 */
[----:B------:R-:W-:Y:S02]  /*01c0*/  @!P0 IADD3 R7, PT, PT, R7, -R4, RZ ;  /* 0x8000000407078210 */ /* 0x000fe40007ffe0ff */
[----:B------:R-:W-:Y:S02]  /*01d0*/  ISETP.NE.AND P0, PT, R6, RZ, PT ;  /* 0x000000ff0600720c */ /* 0x000fe40003f05270 */
[----:B------:R-:W-:-:S13]  /*01e0*/  ISETP.GT.U32.AND P1, PT, R4, R7, PT ;  /* 0x000000070400720c */ /* 0x000fda0003f24070 */
[----:B------:R-:W-:Y:S02]  /*01f0*/  @!P1 IMAD.IADD R7, R7, 0x1, -R4 ;  /* 0x0000000107079824 */ /* 0x000fe400078e0a04 */
[----:B------:R-:W4:Y:S02]  /*0200*/  LDC.64 R4, c[0x0][0x388] ;  /* 0x0000e200ff047b82 */ /* 0x000f240000000a00 */
[----:B------:R-:W-:Y:S01]  /*0210*/  @!P2 IMAD.MOV R7, RZ, RZ, -R7 ;  /* 0x000000ffff07a224 */ /* 0x000fe200078e0a07 */
[----:B------:R-:W-:-:S05]  /*0220*/  @!P0 LOP3.LUT R7, RZ, R6, RZ, 0x33, !PT ;  /* 0x00000006ff078212 */ /* 0x000fca00078e33ff */
[----:B--2---:R-:W-:-:S05]  /*0230*/  IMAD.WIDE R12, R7, 0x4, R12 ;  /* 0x00000004070c7825 */ /* 0x004fca00078e020c */
[----:B-1----:R-:W2:Y:S01]  /*0240*/  LDG.E R9, desc[UR6][R12.64] ;  /* 0x000000060c097981 */ /* 0x002ea2000c1e1900 */
[----:B0-----:R-:W-:-:S04]  /*0250*/  IMAD.WIDE R2, R8, 0x8, R2 ;  /* 0x0000000808027825 */ /* 0x001fc800078e0202 */
[----:B---3--:R-:W-:Y:S02]  /*0260*/  IMAD.WIDE R10, R7, 0x4, R10 ;  /* 0x00000004070a7825 */ /* 0x008fe400078e020a */
[----:B------:R-:W5:Y:S02]  /*0270*/  LDG.E.64 R2, desc[UR6][R2.64] ;  /* 0x0000000602027981 */ /* 0x000f64000c1e1b00 */
[----:B----4-:R-:W-:Y:S02]  /*0280*/  IMAD.WIDE R4, R8, 0x8, R4 ;  /* 0x0000000808047825 */ /* 0x010fe400078e0204 */
[----:B------:R0:W5:Y:S04]  /*0290*/  LDG.E R6, desc[UR6][R10.64] ;  /* 0x000000060a067981 */ /* 0x000168000c1e1900 */
[----:B------:R-:W5:Y:S01]  /*02a0*/  LDG.E.64 R4, desc[UR6][R4.64] ;  /* 0x0000000604047981 */ /* 0x000f62000c1e1b00 */
[----:B------:R-:W-:Y:S01]  /*02b0*/  BSSY.RECONVERGENT B0, `(.L_x_0) ;  /* 0x0000069000007945 */ /* 0x000fe20003800200 */
[----:B--2---:R-:W-:-:S06]  /*02c0*/  FMUL R0, R9, 0.63661974668502807617 ;  /* 0x3f22f98309007820 */ /* 0x004fcc0000400000 */
[----:B------:R-:W1:Y:S01]  /*02d0*/  F2I.NTZ R0, R0 ;  /* 0x0000000000007305 */ /* 0x000e620000203100 */
[----:B------:R-:W-:Y:S02]  /*02e0*/  FSETP.GE.AND P0, PT, |R9|, 105615, PT ;  /* 0x47ce47800900780b */ /* 0x000fe40003f06200 */
[----:B-1----:R-:W-:-:S05]  /*02f0*/  I2FP.F32.S32 R12, R0 ;  /* 0x00000000000c7245 */ /* 0x002fca0000201400 */
[----:B------:R-:W-:-:S04]  /*0300*/  FFMA R13, R12, -1.5707962512969970703, R9 ;  /* 0xbfc90fda0c0d7823 */ /* 0x000fc80000000009 */
[----:B------:R-:W-:-:S04]  /*0310*/  FFMA R13, R12, -7.5497894158615963534e-08, R13 ;  /* 0xb3a221680c0d7823 */ /* 0x000fc8000000000d */
[----:B------:R-:W-:Y:S01]  /*0320*/  FFMA R21, R12, -5.3903029534742383927e-15, R13 ;  /* 0xa7c234c50c157823 */ /* 0x000fe2000000000d */
[----:B------:R-:W-:-:S03]  /*0330*/  IMAD.MOV.U32 R20, RZ, RZ, R0 ;  /* 0x000000ffff147224 */ /* 0x000fc600078e0000 */
[----:B------:R-:W-:Y:S01]  /*0340*/  IMAD.MOV.U32 R13, RZ, RZ, R21 ;  /* 0x000000ffff0d7224 */ /* 0x000fe200078e0015 */
[----:B0-----:R-:W-:Y:S06]  /*0350*/  @!P0 BRA `(.L_x_1) ;  /* 0x0000000400788947 */ /* 0x001fec0003800000 */
[----:B------:R-:W-:-:S13]  /*0360*/  FSETP.NEU.AND P0, PT, |R9|, +INF , PT ;  /* 0x7f8000000900780b */ /* 0x000fda0003f0d200 */
[----:B------:R-:W-:Y:S01]  /*0370*/  @!P0 FMUL R13, RZ, R9 ;  /* 0x00000009ff0d8220 */ /* 0x000fe20000400000 */
[----:B------:R-:W-:Y:S01]  /*0380*/  @!P0 MOV R0, RZ ;  /* 0x000000ff00008202 */ /* 0x000fe20000000f00 */
[----:B------:R-:W-:Y:S06]  /*0390*/  @!P0 BRA `(.L_x_1) ;  /* 0x0000000400688947 */ /* 0x000fec0003800000 */
[----:B------:R-:W-:Y:S01]  /*03a0*/  IMAD.SHL.U32 R0, R9, 0x100, RZ ;  /* 0x0000010009007824 */ /* 0x000fe200078e00ff */
[----:B------:R-:W-:Y:S01]  /*03b0*/  CS2R R22, SRZ ;  /* 0x0000000000167805 */ /* 0x000fe2000001ff00 */
[----:B------:R-:W0:Y:S03]  /*03c0*/  LDCU.64 UR8, c[0x4][URZ] ;  /* 0x01000000ff0877ac */ /* 0x000e260008000a00 */
[----:B------:R-:W-:Y:S01]  /*03d0*/  LOP3.LUT R25, R0, 0x80000000, RZ, 0xfc, !PT ;  /* 0x8000000000197812 */ /* 0x000fe200078efcff */
[----:B------:R-:W-:Y:S01]  /*03e0*/  UMOV UR5, URZ ;  /* 0x000000ff00057c82 */ /* 0x000fe20008000000 */
[----:B------:R-:W-:-:S05]  /*03f0*/  UMOV UR4, URZ ;  /* 0x000000ff00047c82 */ /* 0x000fca0008000000 */
.L_x_2:
[----:B0-----:R-:W-:Y:S02]  /*0400*/  IMAD.U32 R12, RZ, RZ, UR8 ;  /* 0x00000008ff0c7e24 */ /* 0x001fe4000f8e00ff */
[----:B------:R-:W-:-:S05]  /*0410*/  IMAD.U32 R13, RZ, RZ, UR9 ;  /* 0x00000009ff0d7e24 */ /* 0x000fca000f8e00ff */
[----:B------:R-:W2:Y:S01]  /*0420*/  LDG.E.CONSTANT R12, desc[UR6][R12.64] ;  /* 0x000000060c0c7981 */ /* 0x000ea2000c1e9900 */
[----:B------:R-:W-:Y:S01]  /*0430*/  UIADD3 UR4, UPT, UPT, UR4, 0x1, URZ ;  /* 0x0000000104047890 */ /* 0x000fe2000fffe0ff */
[C---:B------:R-:W-:Y:S01]  /*0440*/  ISETP.EQ.AND P0, PT, R22.reuse, RZ, PT ;  /* 0x000000ff1600720c */ /* 0x040fe20003f02270 */
[----:B------:R-:W-:Y:S01]  /*0450*/  UIADD3 UR8, UP1, UPT, UR8, 0x4, URZ ;  /* 0x0000000408087890 */ /* 0x000fe2000ff3e0ff */
[C---:B------:R-:W-:Y:S01]  /*0460*/  ISETP.EQ.AND P1, PT, R22.reuse, 0x4, PT ;  /* 0x000000041600780c */ /* 0x040fe20003f22270 */
[----:B------:R-:W-:Y:S01]  /*0470*/  UISETP.NE.AND UP0, UPT, UR4, 0x6, UPT ;  /* 0x000000060400788c */ /* 0x000fe2000bf05270 */
[C---:B------:R-:W-:Y:S01]  /*0480*/  ISETP.EQ.AND P2, PT, R22.reuse, 0x8, PT ;  /* 0x000000081600780c */ /* 0x040fe20003f42270 */
[----:B------:R-:W-:Y:S01]  /*0490*/  UIADD3.X UR9, UPT, UPT, URZ, UR9, URZ, UP1, !UPT ;  /* 0x00000009ff097290 */ /* 0x000fe20008ffe4ff */
[C---:B------:R-:W-:Y:S02]  /*04a0*/  ISETP.EQ.AND P3, PT, R22.reuse, 0xc, PT ;  /* 0x0000000c1600780c */ /* 0x040fe40003f62270 */
[----:B------:R-:W-:-:S02]  /*04b0*/  ISETP.EQ.AND P4, PT, R22, 0x10, PT ;  /* 0x000000101600780c */ /* 0x000fc40003f82270 */
[C---:B------:R-:W-:Y:S02]  /*04c0*/  ISETP.EQ.AND P5, PT, R22.reuse, 0x14, PT ;  /* 0x000000141600780c */ /* 0x040fe40003fa2270 */
[----:B------:R-:W-:Y:S01]  /*04d0*/  IADD3 R22, PT, PT, R22, 0x4, RZ ;  /* 0x0000000416167810 */ /* 0x000fe20007ffe0ff */
[----:B--2---:R-:W-:-:S03]  /*04e0*/  IMAD.WIDE.U32 R14, R12, R25, RZ ;  /* 0x000000190c0e7225 */ /* 0x004fc600078e00ff */
[----:B------:R-:W-:-:S04]  /*04f0*/  IADD3 R0, P6, PT, R14, R23, RZ ;  /* 0x000000170e007210 */ /* 0x000fc80007fde0ff */
[----:B------:R-:W-:Y:S01]  /*0500*/  IADD3.X R23, PT, PT, R15, UR5, RZ, P6, !PT ;  /* 0x000000050f177c10 */ /* 0x000fe2000b7fe4ff */
[--C-:B------:R-:W-:Y:S01]  /*0510*/  @P0 IMAD.MOV.U32 R10, RZ, RZ, R0.reuse ;  /* 0x000000ffff0a0224 */ /* 0x100fe200078e0000 */
[----:B------:R-:W-:Y:S01]  /*0520*/  @P1 MOV R11, R0 ;  /* 0x00000000000b1202 */ /* 0x000fe20000000f00 */
[--C-:B------:R-:W-:Y:S02]  /*0530*/  @P2 IMAD.MOV.U32 R16, RZ, RZ, R0.reuse ;  /* 0x000000ffff102224 */ /* 0x100fe400078e0000 */
[--C-:B------:R-:W-:Y:S02]  /*0540*/  @P3 IMAD.MOV.U32 R17, RZ, RZ, R0.reuse ;  /* 0x000000ffff113224 */ /* 0x100fe400078e0000 */
[--C-:B------:R-:W-:Y:S02]  /*0550*/  @P4 IMAD.MOV.U32 R18, RZ, RZ, R0.reuse ;  /* 0x000000ffff124224 */ /* 0x100fe400078e0000 */
[----:B------:R-:W-:Y:S01]  /*0560*/  @P5 IMAD.MOV.U32 R19, RZ, RZ, R0 ;  /* 0x000000ffff135224 */ /* 0x000fe200078e0000 */
[----:B------:R-:W-:Y:S06]  /*0570*/  BRA.U UP0, `(.L_x_2) ;  /* 0xfffffffd00a07547 */ /* 0x000fec000b83ffff */
[----:B------:R-:W-:Y:S01]  /*0580*/  SHF.R.U32.HI R12, RZ, 0x17, R9 ;  /* 0x00000017ff0c7819 */ /* 0x000fe20000011609 */
[----:B------:R-:W-:Y:S03]  /*0590*/  BSSY.RECONVERGENT B1, `(.L_x_3) ;  /* 0x0000028000017945 */ /* 0x000fe60003800200 */
[C---:B------:R-:W-:Y:S02]  /*05a0*/  LOP3.LUT R0, R12.reuse, 0xe0, RZ, 0xc0, !PT ;  /* 0x000000e00c007812 */ /* 0x040fe400078ec0ff */
[----:B------:R-:W-:-:S03]  /*05b0*/  LOP3.LUT P6, RZ, R12, 0x1f, RZ, 0xc0, !PT ;  /* 0x0000001f0cff7812 */ /* 0x000fc600078cc0ff */
[----:B------:R-:W-:-:S05]  /*05c0*/  VIADD R0, R0, 0xffffff80 ;  /* 0xffffff8000007836 */ /* 0x000fca0000000000 */
[----:B------:R-:W-:-:S05]  /*05d0*/  SHF.R.U32.HI R0, RZ, 0x5, R0 ;  /* 0x00000005ff007819 */ /* 0x000fca0000011600 */
[----:B------:R-:W-:-:S05]  /*05e0*/  IMAD.U32 R15, R0, -0x4, RZ ;  /* 0xfffffffc000f7824 */ /* 0x000fca00078e00ff */
[C---:B------:R-:W-:Y:S02]  /*05f0*/  ISETP.EQ.AND P3, PT, R15.reuse, -0x18, PT ;  /* 0xffffffe80f00780c */ /* 0x040fe40003f62270 */
[C---:B------:R-:W-:Y:S02]  /*0600*/  ISETP.EQ.AND P4, PT, R15.reuse, -0x14, PT ;  /* 0xffffffec0f00780c */ /* 0x040fe40003f82270 */
[C---:B------:R-:W-:Y:S02]  /*0610*/  ISETP.EQ.AND P2, PT, R15.reuse, -0x10, PT ;  /* 0xfffffff00f00780c */ /* 0x040fe40003f42270 */
[C---:B------:R-:W-:Y:S02]  /*0620*/  ISETP.EQ.AND P1, PT, R15.reuse, -0xc, PT ;  /* 0xfffffff40f00780c */ /* 0x040fe40003f22270 */
[C---:B------:R-:W-:Y:S02]  /*0630*/  ISETP.EQ.AND P0, PT, R15.reuse, -0x8, PT ;  /* 0xfffffff80f00780c */ /* 0x040fe40003f02270 */
[----:B------:R-:W-:-:S03]  /*0640*/  ISETP.EQ.AND P5, PT, R15, RZ, PT ;  /* 0x000000ff0f00720c */ /* 0x000fc60003fa2270 */
[--C-:B------:R-:W-:Y:S01]  /*0650*/  @P3 IMAD.MOV.U32 R0, RZ, RZ, R10.reuse ;  /* 0x000000ffff003224 */ /* 0x100fe200078e000a */
[C---:B------:R-:W-:Y:S01]  /*0660*/  ISETP.EQ.AND P3, PT, R15.reuse, -0x4, PT ;  /* 0xfffffffc0f00780c */ /* 0x040fe20003f62270 */
[----:B------:R-:W-:Y:S01]  /*0670*/  @P4 IMAD.MOV.U32 R13, RZ, RZ, R10 ;  /* 0x000000ffff0d4224 */ /* 0x000fe200078e000a */
[----:B------:R-:W-:Y:S01]  /*0680*/  @P4 MOV R0, R11 ;  /* 0x0000000b00004202 */ /* 0x000fe20000000f00 */
[----:B------:R-:W-:Y:S01]  /*0690*/  @P2 IMAD.MOV.U32 R13, RZ, RZ, R11 ;  /* 0x000000ffff0d2224 */ /* 0x000fe200078e000b */
[----:B------:R-:W-:Y:S01]  /*06a0*/  ISETP.EQ.AND P4, PT, R15, 0x4, PT ;  /* 0x000000040f00780c */ /* 0x000fe20003f82270 */
[--C-:B------:R-:W-:Y:S02]  /*06b0*/  @P2 IMAD.MOV.U32 R0, RZ, RZ, R16.reuse ;  /* 0x000000ffff002224 */ /* 0x100fe400078e0010 */
[----:B------:R-:W-:Y:S01]  /*06c0*/  @P1 IMAD.MOV.U32 R13, RZ, RZ, R16 ;  /* 0x000000ffff0d1224 */ /* 0x000fe200078e0010 */
[----:B------:R-:W-:Y:S01]  /*06d0*/  @P0 MOV R13, R17 ;  /* 0x00000011000d0202 */ /* 0x000fe20000000f00 */
[----:B------:R-:W-:-:S02]  /*06e0*/  @P1 IMAD.MOV.U32 R0, RZ, RZ, R17 ;  /* 0x000000ffff001224 */ /* 0x000fc400078e0011 */
[--C-:B------:R-:W-:Y:S02]  /*06f0*/  @P0 IMAD.MOV.U32 R0, RZ, RZ, R18.reuse ;  /* 0x000000ffff000224 */ /* 0x100fe400078e0012 */
[----:B------:R-:W-:Y:S01]  /*0700*/  @P3 IMAD.MOV.U32 R13, RZ, RZ, R18 ;  /* 0x000000ffff0d3224 */ /* 0x000fe200078e0012 */
[----:B------:R-:W-:Y:S01]  /*0710*/  @P5 MOV R13, R19 ;  /* 0x00000013000d5202 */ /* 0x000fe20000000f00 */
[----:B------:R-:W-:Y:S02]  /*0720*/  @P3 IMAD.MOV.U32 R0, RZ, RZ, R19 ;  /* 0x000000ffff003224 */ /* 0x000fe400078e0013 */
[--C-:B------:R-:W-:Y:S02]  /*0730*/  @P5 IMAD.MOV.U32 R0, RZ, RZ, R23.reuse ;  /* 0x000000ffff005224 */ /* 0x100fe400078e0017 */
[----:B------:R-:W-:Y:S01]  /*0740*/  @P4 IMAD.MOV.U32 R13, RZ, RZ, R23 ;  /* 0x000000ffff0d4224 */ /* 0x000fe200078e0017 */
[----:B------:R-:W-:Y:S06]  /*0750*/  @!P6 BRA `(.L_x_4) ;  /* 0x00000000002ce947 */ /* 0x000fec0003800000 */
[----:B------:R-:W-:Y:S01]  /*0760*/  @P2 IMAD.MOV.U32 R14, RZ, RZ, R10 ;  /* 0x000000ffff0e2224 */ /* 0x000fe200078e000a */
[----:B------:R-:W-:Y:S01]  /*0770*/  @P1 MOV R14, R11 ;  /* 0x0000000b000e1202 */ /* 0x000fe20000000f00 */
[----:B------:R-:W-:Y:S01]  /*0780*/  @P0 IMAD.MOV.U32 R14, RZ, RZ, R16 ;  /* 0x000000ffff0e0224 */ /* 0x000fe200078e0010 */
[----:B------:R-:W-:Y:S01]  /*0790*/  ISETP.EQ.AND P0, PT, R15, 0x8, PT ;  /* 0x000000080f00780c */ /* 0x000fe20003f02270 */
[----:B------:R-:W-:Y:S01]  /*07a0*/  @P3 IMAD.MOV.U32 R14, RZ, RZ, R17 ;  /* 0x000000ffff0e3224 */ /* 0x000fe200078e0011 */
[----:B------:R-:W-:Y:S01]  /*07b0*/  LOP3.LUT R12, R12, 0x1f, RZ, 0xc0, !PT ;  /* 0x0000001f0c0c7812 */ /* 0x000fe200078ec0ff */
[----:B------:R-:W-:Y:S01]  /*07c0*/  @P5 IMAD.MOV.U32 R14, RZ, RZ, R18 ;  /* 0x000000ffff0e5224 */ /* 0x000fe200078e0012 */
[----:B------:R-:W-:Y:S02]  /*07d0*/  @P4 MOV R14, R19 ;  /* 0x00000013000e4202 */ /* 0x000fe40000000f00 */
[----:B------:R-:W-:-:S07]  /*07e0*/  SHF.L.W.U32.HI R0, R13, R12, R0 ;  /* 0x0000000c0d007219 */ /* 0x000fce0000010e00 */
[----:B------:R-:W-:-:S05]  /*07f0*/  @P0 IMAD.MOV.U32 R14, RZ, RZ, R23 ;  /* 0x000000ffff0e0224 */ /* 0x000fca00078e0017 */
[----:B------:R-:W-:-:S07]  /*0800*/  SHF.L.W.U32.HI R13, R14, R12, R13 ;  /* 0x0000000c0e0d7219 */ /* 0x000fce0000010e0d */
.L_x_4:
[----:B------:R-:W-:Y:S05]  /*0810*/  BSYNC.RECONVERGENT B1 ;  /* 0x0000000000017941 */ /* 0x000fea0003800200 */
.L_x_3:
[C---:B------:R-:W-:Y:S01]  /*0820*/  SHF.L.W.U32.HI R22, R13.reuse, 0x2, R0 ;  /* 0x000000020d167819 */ /* 0x040fe20000010e00 */
[----:B------:R-:W-:Y:S01]  /*0830*/  IMAD.SHL.U32 R13, R13, 0x4, RZ ;  /* 0x000000040d0d7824 */ /* 0x000fe200078e00ff */
[----:B------:R-:W-:Y:S01]  /*0840*/  UMOV UR4, 0x54442d19 ;  /* 0x54442d1900047882 */ /* 0x000fe20000000000 */
[----:B------:R-:W-:Y:S01]  /*0850*/  UMOV UR5, 0x3bf921fb ;  /* 0x3bf921fb00057882 */ /* 0x000fe20000000000 */
[----:B------:R-:W-:Y:S02]  /*0860*/  SHF.R.S32.HI R14, RZ, 0x1f, R22 ;  /* 0x0000001fff0e7819 */ /* 0x000fe40000011416 */
[----:B------:R-:W-:Y:S02]  /*0870*/  SHF.R.U32.HI R23, RZ, 0x1e, R0 ;  /* 0x0000001eff177819 */ /* 0x000fe40000011600 */
[C---:B------:R-:W-:Y:S02]  /*0880*/  LOP3.LUT R12, R14.reuse, R13, RZ, 0x3c, !PT ;  /* 0x0000000d0e0c7212 */ /* 0x040fe400078e3cff */
[----:B------:R-:W-:-:S02]  /*0890*/  LOP3.LUT R13, R14, R22, RZ, 0x3c, !PT ;  /* 0x000000160e0d7212 */ /* 0x000fc400078e3cff */
[----:B------:R-:W-:Y:S02]  /*08a0*/  ISETP.GE.AND P0, PT, R9, RZ, PT ;  /* 0x000000ff0900720c */ /* 0x000fe40003f06270 */
[C---:B------:R-:W-:Y:S02]  /*08b0*/  LEA.HI R0, R22.reuse, R23, RZ, 0x1 ;  /* 0x0000001716007211 */ /* 0x040fe400078f08ff */
[----:B------:R-:W0:Y:S01]  /*08c0*/  I2F.F64.S64 R12, R12 ;  /* 0x0000000c000c7312 */ /* 0x000e220000301c00 */
[----:B------:R-:W-:Y:S02]  /*08d0*/  LOP3.LUT R24, R22, R9, RZ, 0x3c, !PT ;  /* 0x0000000916187212 */ /* 0x000fe400078e3cff */
[----:B------:R-:W-:Y:S02]  /*08e0*/  IMAD.MOV R22, RZ, RZ, -R0 ;  /* 0x000000ffff167224 */ /* 0x000fe400078e0a00 */
[----:B------:R-:W-:-:S04]  /*08f0*/  ISETP.GE.AND P1, PT, R24, RZ, PT ;  /* 0x000000ff1800720c */ /* 0x000fc80003f26270 */
[----:B------:R-:W-:Y:S01]  /*0900*/  @!P0 MOV R0, R22 ;  /* 0x0000001600008202 */ /* 0x000fe20000000f00 */
[----:B0-----:R-:W-:-:S10]  /*0910*/  DMUL R14, R12, UR4 ;  /* 0x000000040c0e7c28 */ /* 0x001fd40008000000 */
[----:B------:R-:W0:Y:S02]  /*0920*/  F2F.F32.F64 R14, R14 ;  /* 0x0000000e000e7310 */ /* 0x000e240000301000 */
[----:B0-----:R-:W-:-:S07]  /*0930*/  FSEL R13, -R14, R14, !P1 ;  /* 0x0000000e0e0d7208 */ /* 0x001fce0004800100 */
.L_x_1:
[----:B------:R-:W-:Y:S05]  /*0940*/  BSYNC.RECONVERGENT B0 ;  /* 0x0000000000007941 */ /* 0x000fea0003800200 */
.L_x_0:
[----:B------:R-:W-:Y:S02]  /*0950*/  IMAD.MOV.U32 R23, RZ, RZ, 0x37cbac00 ;  /* 0x37cbac00ff177424 */ /* 0x000fe400078e00ff */
[----:B------:R-:W-:Y:S01]  /*0960*/  FMUL R12, R13, R13 ;  /* 0x0000000d0d0c7220 */ /* 0x000fe20000400000 */
[----:B------:R-:W-:Y:S01]  /*0970*/  HFMA2 R22, -RZ, RZ, 1.541015625, -0.052001953125 ;  /* 0x3e2aaaa8ff167431 */ /* 0x000fe200000001ff */
[----:B------:R-:W-:Y:S01]  /*0980*/  LOP3.LUT R15, R0, 0x1, RZ, 0xc0, !PT ;  /* 0x00000001000f7812 */ /* 0x000fe200078ec0ff */
[----:B------:R-:W-:Y:S02]  /*0990*/  IMAD.MOV.U32 R25, RZ, RZ, 0x3c0885e4 ;  /* 0x3c0885e4ff197424 */ /* 0x000fe400078e00ff */
[----:B------:R-:W-:Y:S01]  /*09a0*/  FFMA R14, R12, R23, -0.0013887860113754868507 ;  /* 0xbab607ed0c0e7423 */ /* 0x000fe20000000017 */
[----:B------:R-:W-:Y:S01]  /*09b0*/  VIADD R0, R0, 0x1 ;  /* 0x0000000100007836 */ /* 0x000fe20000000000 */
[----:B------:R-:W-:Y:S01]  /*09c0*/  ISETP.NE.U32.AND P0, PT, R15, 0x1, PT ;  /* 0x000000010f00780c */ /* 0x000fe20003f05070 */
[----:B------:R-:W-:Y:S03]  /*09d0*/  BSSY.RECONVERGENT B0, `(.L_x_5) ;  /* 0x000006a000007945 */ /* 0x000fe60003800200 */
[----:B------:R-:W-:-:S02]  /*09e0*/  FSEL R15, R14, -0.00019574658654164522886, P0 ;  /* 0xb94d41530e0f7808 */ /* 0x000fc40000000000 */
[----:B------:R-:W-:Y:S02]  /*09f0*/  FSEL R25, R25, 0.041666727513074874878, !P0 ;  /* 0x3d2aaabb19197808 */ /* 0x000fe40004000000 */
[----:B------:R-:W-:Y:S02]  /*0a00*/  LOP3.LUT P1, RZ, R0, 0x2, RZ, 0xc0, !PT ;  /* 0x0000000200ff7812 */ /* 0x000fe4000782c0ff */
[----:B------:R-:W-:Y:S01]  /*0a10*/  FSEL R0, R13, 1, !P0 ;  /* 0x3f8000000d007808 */ /* 0x000fe20004000000 */
[----:B------:R-:W-:Y:S01]  /*0a20*/  FFMA R15, R12, R15, R25 ;  /* 0x0000000f0c0f7223 */ /* 0x000fe20000000019 */
[----:B------:R-:W-:Y:S02]  /*0a30*/  FSEL R14, -R22, -0.4999999701976776123, !P0 ;  /* 0xbeffffff160e7808 */ /* 0x000fe40004000100 */
[----:B------:R-:W-:Y:S01]  /*0a40*/  FSETP.GE.AND P0, PT, |R9|, 105615, PT ;  /* 0x47ce47800900780b */ /* 0x000fe20003f06200 */
[C---:B------:R-:W-:Y:S02]  /*0a50*/  FFMA R13, R12.reuse, R0, RZ ;  /* 0x000000000c0d7223 */ /* 0x040fe400000000ff */
[----:B------:R-:W-:-:S04]  /*0a60*/  FFMA R14, R12, R15, R14 ;  /* 0x0000000f0c0e7223 */ /* 0x000fc8000000000e */
[----:B------:R-:W-:-:S04]  /*0a70*/  FFMA R22, R13, R14, R0 ;  /* 0x0000000e0d167223 */ /* 0x000fc80000000000 */
[----:B------:R-:W-:Y:S02]  /*0a80*/  @P1 FADD R22, RZ, -R22 ;  /* 0x80000016ff161221 */ /* 0x000fe40000000000 */
[----:B------:R-:W-:Y:S05]  /*0a90*/  @!P0 BRA `(.L_x_6) ;  /* 0x0000000400748947 */ /* 0x000fea0003800000 */
[----:B------:R-:W-:-:S13]  /*0aa0*/  FSETP.NEU.AND P0, PT, |R9|, +INF , PT ;  /* 0x7f8000000900780b */ /* 0x000fda0003f0d200 */
[----:B------:R-:W-:Y:S01]  /*0ab0*/  @!P0 FMUL R21, RZ, R9 ;  /* 0x00000009ff158220 */ /* 0x000fe20000400000 */
[----:B------:R-:W-:Y:S01]  /*0ac0*/  @!P0 IMAD.MOV.U32 R20, RZ, RZ, RZ ;  /* 0x000000ffff148224 */ /* 0x000fe200078e00ff */
[----:B------:R-:W-:Y:S06]  /*0ad0*/  @!P0 BRA `(.L_x_6) ;  /* 0x0000000400648947 */ /* 0x000fec0003800000 */
[----:B------:R-:W-:Y:S01]  /*0ae0*/  IMAD.SHL.U32 R0, R9, 0x100, RZ ;  /* 0x0000010009007824 */ /* 0x000fe200078e00ff */
[----:B------:R-:W-:Y:S01]  /*0af0*/  CS2R R20, SRZ ;  /* 0x0000000000147805 */ /* 0x000fe2000001ff00 */
[----:B------:R-:W0:Y:S03]  /*0b00*/  LDCU.64 UR8, c[0x4][URZ] ;  /* 0x01000000ff0877ac */ /* 0x000e260008000a00 */
[----:B------:R-:W-:Y:S01]  /*0b10*/  LOP3.LUT R25, R0, 0x80000000, RZ, 0xfc, !PT ;  /* 0x8000000000197812 */ /* 0x000fe200078efcff */
[----:B------:R-:W-:Y:S01]  /*0b20*/  UMOV UR5, URZ ;  /* 0x000000ff00057c82 */ /* 0x000fe20008000000 */
[----:B------:R-:W-:-:S05]  /*0b30*/  UMOV UR4, URZ ;  /* 0x000000ff00047c82 */ /* 0x000fca0008000000 */
.L_x_7:
[----:B0-----:R-:W-:Y:S01]  /*0b40*/  IMAD.U32 R12, RZ, RZ, UR8 ;  /* 0x00000008ff0c7e24 */ /* 0x001fe2000f8e00ff */
[----:B------:R-:W-:-:S05]  /*0b50*/  MOV R13, UR9 ;  /* 0x00000009000d7c02 */ /* 0x000fca0008000f00 */
        /* <DEDUP_REMOVED lines=10> */
[C---:B------:R-:W-:Y:S01]  /*0c00*/  ISETP.EQ.AND P5, PT, R20.reuse, 0x14, PT ;  /* 0x000000141400780c */ /* 0x040fe20003fa2270 */
[----:B------:R-:W-:Y:S02]  /*0c10*/  VIADD R20, R20, 0x4 ;  /* 0x0000000414147836 */ /* 0x000fe40000000000 */
        /* <DEDUP_REMOVED lines=13> */
[----:B------:R-:W-:Y:S02]  /*0cf0*/  LOP3.LUT P6, RZ, R13, 0x1f, RZ, 0xc0, !PT ;  /* 0x0000001f0dff7812 */ /* 0x000fe400078cc0ff */
[----:B------:R-:W-:-:S04]  /*0d00*/  IADD3 R0, PT, PT, R0, -0x80, RZ ;  /* 0xffffff8000007810 */ /* 0x000fc80007ffe0ff */
[----:B------:R-:W-:-:S05]  /*0d10*/  SHF.R.U32.HI R0, RZ, 0x5, R0 ;  /* 0x00000005ff007819 */ /* 0x000fca0000011600 */
[----:B------:R-:W-:-:S05]  /*0d20*/  IMAD.U32 R14, R0, -0x4, RZ ;  /* 0xfffffffc000e7824 */ /* 0x000fca00078e00ff */
[C---:B------:R-:W-:Y:S02]  /*0d30*/  ISETP.EQ.AND P3, PT, R14.reuse, -0x18, PT ;  /* 0xffffffe80e00780c */ /* 0x040fe40003f62270 */
[C---:B------:R-:W-:Y:S02]  /*0d40*/  ISETP.EQ.AND P4, PT, R14.reuse, -0x14, PT ;  /* 0xffffffec0e00780c */ /* 0x040fe40003f82270 */
[C---:B------:R-:W-:Y:S02]  /*0d50*/  ISETP.EQ.AND P2, PT, R14.reuse, -0x10, PT ;  /* 0xfffffff00e00780c */ /* 0x040fe40003f42270 */
[C---:B------:R-:W-:Y:S02]  /*0d60*/  ISETP.EQ.AND P1, PT, R14.reuse, -0xc, PT ;  /* 0xfffffff40e00780c */ /* 0x040fe40003f22270 */
[C---:B------:R-:W-:Y:S02]  /*0d70*/  ISETP.EQ.AND P0, PT, R14.reuse, -0x8, PT ;  /* 0xfffffff80e00780c */ /* 0x040fe40003f02270 */
[----:B------:R-:W-:-:S03]  /*0d80*/  ISETP.EQ.AND P5, PT, R14, 0x4, PT ;  /* 0x000000040e00780c */ /* 0x000fc60003fa2270 */
[--C-:B------:R-:W-:Y:S01]  /*0d90*/  @P3 IMAD.MOV.U32 R0, RZ, RZ, R10.reuse ;  /* 0x000000ffff003224 */ /* 0x100fe200078e000a */
[C---:B------:R-:W-:Y:S01]  /*0da0*/  ISETP.EQ.AND P3, PT, R14.reuse, -0x4, PT ;  /* 0xfffffffc0e00780c */ /* 0x040fe20003f62270 */
[----:B------:R-:W-:Y:S01]  /*0db0*/  @P4 IMAD.MOV.U32 R12, RZ, RZ, R10 ;  /* 0x000000ffff0c4224 */ /* 0x000fe200078e000a */
[----:B------:R-:W-:Y:S01]  /*0dc0*/  @P4 MOV R0, R11 ;  /* 0x0000000b00004202 */ /* 0x000fe20000000f00 */
[----:B------:R-:W-:Y:S01]  /*0dd0*/  @P2 IMAD.MOV.U32 R12, RZ, RZ, R11 ;  /* 0x000000ffff0c2224 */ /* 0x000fe200078e000b */
[----:B------:R-:W-:Y:S01]  /*0de0*/  ISETP.EQ.AND P4, PT, R14, RZ, PT ;  /* 0x000000ff0e00720c */ /* 0x000fe20003f82270 */
[--C-:B------:R-:W-:Y:S01]  /*0df0*/  @P2 IMAD.MOV.U32 R0, RZ, RZ, R16.reuse ;  /* 0x000000ffff002224 */ /* 0x100fe200078e0010 */
[----:B------:R-:W-:Y:S01]  /*0e00*/  @P1 MOV R0, R17 ;  /* 0x0000001100001202 */ /* 0x000fe20000000f00 */
[----:B------:R-:W-:Y:S02]  /*0e10*/  @P1 IMAD.MOV.U32 R12, RZ, RZ, R16 ;  /* 0x000000ffff0c1224 */ /* 0x000fe400078e0010 */
[----:B------:R-:W-:-:S02]  /*0e20*/  @P0 IMAD.MOV.U32 R12, RZ, RZ, R17 ;  /* 0x000000ffff0c0224 */ /* 0x000fc400078e0011 */
[--C-:B------:R-:W-:Y:S02]  /*0e30*/  @P0 IMAD.MOV.U32 R0, RZ, RZ, R18.reuse ;  /* 0x000000ffff000224 */ /* 0x100fe400078e0012 */
[----:B------:R-:W-:Y:S01]  /*0e40*/  @P3 IMAD.MOV.U32 R12, RZ, RZ, R18 ;  /* 0x000000ffff0c3224 */ /* 0x000fe200078e0012 */
[----:B------:R-:W-:-:S03]  /*0e50*/  @P3 MOV R0, R19 ;  /* 0x0000001300003202 */ /* 0x000fc60000000f00 */
[----:B------:R-:W-:Y:S02]  /*0e60*/  @P4 IMAD.MOV.U32 R12, RZ, RZ, R19 ;  /* 0x000000ffff0c4224 */ /* 0x000fe400078e0013 */
[--C-:B------:R-:W-:Y:S02]  /*0e70*/  @P4 IMAD.MOV.U32 R0, RZ, RZ, R21.reuse ;  /* 0x000000ffff004224 */ /* 0x100fe400078e0015 */
[----:B------:R-:W-:Y:S01]  /*0e80*/  @P5 IMAD.MOV.U32 R12, RZ, RZ, R21 ;  /* 0x000000ffff0c5224 */ /* 0x000fe200078e0015 */
[----:B------:R-:W-:Y:S06]  /*0e90*/  @!P6 BRA `(.L_x_9) ;  /* 0x000000000028e947 */ /* 0x000fec0003800000 */
        /* <DEDUP_REMOVED lines=10> */
.L_x_9:
[----:B------:R-:W-:Y:S05]  /*0f40*/  BSYNC.RECONVERGENT B1 ;  /* 0x0000000000017941 */ /* 0x000fea0003800200 */
.L_x_8:
        /* <DEDUP_REMOVED lines=9> */
[----:B------:R-:W0:Y:S01]  /*0fe0*/  I2F.F64.S64 R10, R12 ;  /* 0x0000000c000a7312 */ /* 0x000e220000301c00 */
[C---:B------:R-:W-:Y:S02]  /*0ff0*/  LOP3.LUT R9, R20.reuse, R9, RZ, 0x3c, !PT ;  /* 0x0000000914097212 */ /* 0x040fe400078e3cff */
[----:B------:R-:W-:Y:S02]  /*1000*/  LEA.HI R20, R20, R0, RZ, 0x1 ;  /* 0x0000000014147211 */ /* 0x000fe400078f08ff */
[----:B------:R-:W-:-:S03]  /*1010*/  ISETP.GE.AND P0, PT, R9, RZ, PT ;  /* 0x000000ff0900720c */ /* 0x000fc60003f06270 */
[----:B------:R-:W-:-:S05]  /*1020*/  IMAD.MOV R0, RZ, RZ, -R20 ;  /* 0x000000ffff007224 */ /* 0x000fca00078e0a14 */
[----:B------:R-:W-:Y:S01]  /*1030*/  @!P1 MOV R20, R0 ;  /* 0x0000000000149202 */ /* 0x000fe20000000f00 */
[----:B0-----:R-:W-:-:S10]  /*1040*/  DMUL R10, R10, UR4 ;  /* 0x000000040a0a7c28 */ /* 0x001fd40008000000 */
[----:B------:R-:W0:Y:S02]  /*1050*/  F2F.F32.F64 R10, R10 ;  /* 0x0000000a000a7310 */ /* 0x000e240000301000 */
[----:B0-----:R-:W-:-:S07]  /*1060*/  FSEL R21, -R10, R10, !P0 ;  /* 0x0000000a0a157208 */ /* 0x001fce0004000100 */
.L_x_6:
[----:B------:R-:W-:Y:S05]  /*1070*/  BSYNC.RECONVERGENT B0 ;  /* 0x0000000000007941 */ /* 0x000fea0003800200 */
.L_x_5:
[----:B------:R-:W-:Y:S01]  /*1080*/  FMUL R9, R21, R21 ;  /* 0x0000001515097220 */ /* 0x000fe20000400000 */
[C---:B------:R-:W-:Y:S01]  /*1090*/  LOP3.LUT R0, R20.reuse, 0x1, RZ, 0xc0, !PT ;  /* 0x0000000114007812 */ /* 0x040fe200078ec0ff */
[----:B------:R-:W-:Y:S01]  /*10a0*/  IMAD.MOV.U32 R12, RZ, RZ, 0x3d2aaabb ;  /* 0x3d2aaabbff0c7424 */ /* 0x000fe200078e00ff */
[----:B------:R-:W-:Y:S01]  /*10b0*/  LOP3.LUT P1, RZ, R20, 0x2, RZ, 0xc0, !PT ;  /* 0x0000000214ff7812 */ /* 0x000fe2000782c0ff */
[----:B------:R-:W-:Y:S01]  /*10c0*/  FFMA R23, R9, R23, -0.0013887860113754868507 ;  /* 0xbab607ed09177423 */ /* 0x000fe20000000017 */
[----:B------:R-:W-:Y:S01]  /*10d0*/  ISETP.NE.U32.AND P0, PT, R0, 0x1, PT ;  /* 0x000000010000780c */ /* 0x000fe20003f05070 */
[----:B------:R-:W-:-:S03]  /*10e0*/  IMAD.MOV.U32 R11, RZ, RZ, 0x3effffff ;  /* 0x3effffffff0b7424 */ /* 0x000fc600078e00ff */
[----:B------:R-:W-:Y:S02]  /*10f0*/  FSEL R10, R23, -0.00019574658654164522886, !P0 ;  /* 0xb94d4153170a7808 */ /* 0x000fe40004000000 */
[----:B------:R-:W-:Y:S02]  /*1100*/  FSEL R12, R12, 0.0083327032625675201416, !P0 ;  /* 0x3c0885e40c0c7808 */ /* 0x000fe40004000000 */
[----:B------:R-:W-:Y:S02]  /*1110*/  FSEL R0, R21, 1, P0 ;  /* 0x3f80000015007808 */ /* 0x000fe40000000000 */
[----:B------:R-:W-:Y:S01]  /*1120*/  FSEL R11, -R11, -0.16666662693023681641, !P0 ;  /* 0xbe2aaaa80b0b7808 */ /* 0x000fe20004000100 */
[C---:B------:R-:W-:Y:S02]  /*1130*/  FFMA R10, R9.reuse, R10, R12 ;  /* 0x0000000a090a7223 */ /* 0x040fe4000000000c */
[C---:B------:R-:W-:Y:S01]  /*1140*/  FFMA R15, R9.reuse, R0, RZ ;  /* 0x00000000090f7223 */ /* 0x040fe200000000ff */
[----:B------:R-:W0:Y:S01]  /*1150*/  LDC.64 R12, c[0x0][0x3a0] ;  /* 0x0000e800ff0c7b82 */ /* 0x000e220000000a00 */
[----:B------:R-:W-:-:S04]  /*1160*/  FFMA R9, R9, R10, R11 ;  /* 0x0000000a09097223 */ /* 0x000fc8000000000b */
[----:B------:R-:W-:-:S03]  /*1170*/  FFMA R0, R15, R9, R0 ;  /* 0x000000090f007223 */ /* 0x000fc60000000000 */
[----:B------:R-:W1:Y:S01]  /*1180*/  LDC.64 R10, c[0x0][0x3a8] ;  /* 0x0000ea00ff0a7b82 */ /* 0x000e620000000a00 */
[----:B------:R-:W-:-:S04]  /*1190*/  @P1 FADD R0, RZ, -R0 ;  /* 0x80000000ff001221 */ /* 0x000fc80000000000 */
[-C--:B-----5:R-:W-:Y:S01]  /*11a0*/  FMUL R14, R2, R0.reuse ;  /* 0x00000000020e7220 */ /* 0x0a0fe20000400000 */
[----:B------:R-:W-:-:S03]  /*11b0*/  FMUL R9, R3, R0 ;  /* 0x0000000003097220 */ /* 0x000fc60000400000 */
[-C--:B------:R-:W-:Y:S01]  /*11c0*/  FFMA R14, R3, R22.reuse, R14 ;  /* 0x00000016030e7223 */ /* 0x080fe2000000000e */
[----:B------:R-:W-:-:S03]  /*11d0*/  FFMA R9, R2, R22, -R9 ;  /* 0x0000001602097223 */ /* 0x000fc60000000809 */
[-C--:B------:R-:W-:Y:S01]  /*11e0*/  FMUL R2, R4, R14.reuse ;  /* 0x0000000e04027220 */ /* 0x080fe20000400000 */
[----:B------:R-:W-:Y:S01]  /*11f0*/  FMUL R3, R5, R14 ;  /* 0x0000000e05037220 */ /* 0x000fe20000400000 */
[----:B0-----:R-:W-:-:S04]  /*1200*/  IMAD.WIDE R12, R7, 0x4, R12 ;  /* 0x00000004070c7825 */ /* 0x001fc800078e020c */
[-C--:B------:R-:W-:Y:S01]  /*1210*/  FFMA R17, R5, R9.reuse, -R2 ;  /* 0x0000000905117223 */ /* 0x080fe20000000802 */
[----:B------:R-:W-:Y:S02]  /*1220*/  FFMA R15, R4, R9, R3 ;  /* 0x00000009040f7223 */ /* 0x000fe40000000003 */
[----:B------:R-:W0:Y:S01]  /*1230*/  LDC.64 R2, c[0x0][0x3b0] ;  /* 0x0000ec00ff027b82 */ /* 0x000e220000000a00 */
[----:B------:R-:W-:Y:S02]  /*1240*/  FMUL R17, R6, R17 ;  /* 0x0000001106117220 */ /* 0x000fe40000400000 */
[----:B------:R-:W-:Y:S01]  /*1250*/  REDG.E.ADD.F32.FTZ.RN.STRONG.GPU desc[UR6][R12.64], R15 ;  /* 0x0000000f0c0079a6 */ /* 0x000fe2000c12f306 */
[----:B-1----:R-:W-:-:S04]  /*1260*/  IMAD.WIDE R10, R7, 0x4, R10 ;  /* 0x00000004070a7825 */ /* 0x002fc800078e020a */
[-C--:B------:R-:W-:Y:S01]  /*1270*/  FMUL R7, R5, R0.reuse ;  /* 0x0000000005077220 */ /* 0x080fe20000400000 */
[----:B------:R-:W-:-:S03]  /*1280*/  FMUL R0, R4, R0 ;  /* 0x0000000004007220 */ /* 0x000fc60000400000 */
[-C--:B------:R-:W-:Y:S01]  /*1290*/  FFMA R7, R4, R22.reuse, R7 ;  /* 0x0000001604077223 */ /* 0x080fe20000000007 */
[----:B------:R-:W-:Y:S01]  /*12a0*/  FFMA R5, R5, R22, -R0 ;  /* 0x0000001605057223 */ /* 0x000fe20000000800 */
[----:B------:R-:W-:Y:S01]  /*12b0*/  REDG.E.ADD.F32.FTZ.RN.STRONG.GPU desc[UR6][R10.64], R17 ;  /* 0x000000110a0079a6 */ /* 0x000fe2000c12f306 */
[----:B0-----:R-:W-:-:S04]  /*12c0*/  IMAD.WIDE R8, R8, 0x8, R2 ;  /* 0x0000000808087825 */ /* 0x001fc800078e0202 */
[C---:B------:R-:W-:Y:S01]  /*12d0*/  FMUL R2, R6.reuse, R7 ;  /* 0x0000000706027220 */ /* 0x040fe20000400000 */
[----:B------:R-:W-:-:S05]  /*12e0*/  FMUL R3, R6, R5 ;  /* 0x0000000506037220 */ /* 0x000fca0000400000 */
[----:B------:R-:W-:Y:S01]  /*12f0*/  STG.E.64 desc[UR6][R8.64], R2 ;  /* 0x0000000208007986 */ /* 0x000fe2000c101b06 */
[----:B------:R-:W-:Y:S05]  /*1300*/  EXIT ;  /* 0x000000000000794d */ /* 0x000fea0003800000 */
.L_x_10:
[----:B------:R-:W-:-:S00]  /*1310*/  BRA `(.L_x_10) ;  /* 0xfffffffc00fc7947 */ /* 0x000fc0000383ffff */
[----:B------:R-:W-:-:S00]  /*1320*/  NOP ;  /* 0x0000000000007918 */ /* 0x000fc00000000000 */
        /* <DEDUP_REMOVED lines=13> */
.L_x_74:


//--------------------- .text._Z18scaleComplexKernelP6float2fi --------------------------
	.section	.text._Z18scaleComplexKernelP6float2fi,"ax",@progbits
	.align	128
        .global         _Z18scaleComplexKernelP6float2fi
        .type           _Z18scaleComplexKernelP6float2fi,@function
        .size           _Z18scaleComplexKernelP6float2fi,(.L_x_75 - _Z18scaleComplexKernelP6float2fi)
        .other          _Z18scaleComplexKernelP6float2fi,@"STO_CUDA_ENTRY STV_DEFAULT"
_Z18scaleComplexKernelP6float2fi:
.text._Z18scaleComplexKernelP6float2fi:
        /* <DEDUP_REMOVED lines=8> */
[----:B------:R-:W0:Y:S01]  /*0080*/  LDC.64 R2, c[0x0][0x380] ;  /* 0x0000e000ff027b82 */ /* 0x000e220000000a00 */
[----:B------:R-:W1:Y:S01]  /*0090*/  LDCU.64 UR4, c[0x0][0x358] ;  /* 0x00006b00ff0477ac */ /* 0x000e620008000a00 */
[----:B------:R-:W2:Y:S01]  /*00a0*/  LDCU UR6, c[0x0][0x388] ;  /* 0x00007100ff0677ac */ /* 0x000ea20008000800 */
[----:B0-----:R-:W-:-:S05]  /*00b0*/  IMAD.WIDE R2, R5, 0x8, R2 ;  /* 0x0000000805027825 */ /* 0x001fca00078e0202 */
[----:B-1----:R-:W2:Y:S02]  /*00c0*/  LDG.E.64 R4, desc[UR4][R2.64] ;  /* 0x0000000402047981 */ /* 0x002ea4000c1e1b00 */
[----:B--2---:R-:W-:Y:S01]  /*00d0*/  FMUL R4, R4, UR6 ;  /* 0x0000000604047c20 */ /* 0x004fe20008400000 */
[----:B------:R-:W-:-:S05]  /*00e0*/  FMUL R5, R5, UR6 ;  /* 0x0000000605057c20 */ /* 0x000fca0008400000 */
[----:B------:R-:W-:Y:S01]  /*00f0*/  STG.E.64 desc[UR4][R2.64], R4 ;  /* 0x0000000402007986 */ /* 0x000fe2000c101b04 */
[----:B------:R-:W-:Y:S05]  /*0100*/  EXIT ;  /* 0x000000000000794d */ /* 0x000fea0003800000 */
.L_x_11:
        /* <DEDUP_REMOVED lines=15> */
.L_x_75:


//--------------------- .text._Z24backpropIntensityToFieldP6float2PfS0_i --------------------------
	.section	.text._Z24backpropIntensityToFieldP6float2PfS0_i,"ax",@progbits
	.align	128
        .global         _Z24backpropIntensityToFieldP6float2PfS0_i
        .type           _Z24backpropIntensityToFieldP6float2PfS0_i,@function
        .size           _Z24backpropIntensityToFieldP6float2PfS0_i,(.L_x_76 - _Z24backpropIntensityToFieldP6float2PfS0_i)
        .other          _Z24backpropIntensityToFieldP6float2PfS0_i,@"STO_CUDA_ENTRY STV_DEFAULT"
_Z24backpropIntensityToFieldP6float2PfS0_i:
.text._Z24backpropIntensityToFieldP6float2PfS0_i:
        /* <DEDUP_REMOVED lines=9> */
[----:B------:R-:W1:Y:S07]  /*0090*/  LDCU.64 UR4, c[0x0][0x358] ;  /* 0x00006b00ff0477ac */ /* 0x000e6e0008000a00 */
[----:B------:R-:W2:Y:S08]  /*00a0*/  LDC.64 R4, c[0x0][0x388] ;  /* 0x0000e200ff047b82 */ /* 0x000eb00000000a00 */
[----:B------:R-:W3:Y:S01]  /*00b0*/  LDC.64 R6, c[0x0][0x390] ;  /* 0x0000e400ff067b82 */ /* 0x000ee20000000a00 */
[----:B0-----:R-:W-:-:S06]  /*00c0*/  IMAD.WIDE R2, R9, 0x8, R2 ;  /* 0x0000000809027825 */ /* 0x001fcc00078e0202 */
[----:B-1----:R-:W4:Y:S01]  /*00d0*/  LDG.E.64 R2, desc[UR4][R2.64] ;  /* 0x0000000402027981 */ /* 0x002f22000c1e1b00 */
[----:B--2---:R-:W-:-:S06]  /*00e0*/  IMAD.WIDE R4, R9, 0x4, R4 ;  /* 0x0000000409047825 */ /* 0x004fcc00078e0204 */
[----:B------:R-:W2:Y:S01]  /*00f0*/  LDG.E R4, desc[UR4][R4.64] ;  /* 0x0000000404047981 */ /* 0x000ea2000c1e1900 */
[----:B---3--:R-:W-:-:S04]  /*0100*/  IMAD.WIDE R6, R9, 0x8, R6 ;  /* 0x0000000809067825 */ /* 0x008fc800078e0206 */
[----:B----4-:R-:W-:Y:S01]  /*0110*/  FADD R11, R2, R2 ;  /* 0x00000002020b7221 */ /* 0x010fe20000000000 */
[----:B------:R-:W-:-:S03]  /*0120*/  FADD R13, R3, R3 ;  /* 0x00000003030d7221 */ /* 0x000fc60000000000 */
[C---:B--2---:R-:W-:Y:S01]  /*0130*/  FMUL R8, R4.reuse, R11 ;  /* 0x0000000b04087220 */ /* 0x044fe20000400000 */
[----:B------:R-:W-:-:S05]  /*0140*/  FMUL R9, R4, R13 ;  /* 0x0000000d04097220 */ /* 0x000fca0000400000 */
[----:B------:R-:W-:Y:S01]  /*0150*/  STG.E.64 desc[UR4][R6.64], R8 ;  /* 0x0000000806007986 */ /* 0x000fe2000c101b04 */
[----:B------:R-:W-:Y:S05]  /*0160*/  EXIT ;  /* 0x000000000000794d */ /* 0x000fea0003800000 */
.L_x_12:
        /* <DEDUP_REMOVED lines=9> */
.L_x_76:


//--------------------- .text._Z18updateOpticalMasksPfS_S_S_fi --------------------------
	.section	.text._Z18updateOpticalMasksPfS_S_S_fi,"ax",@progbits
	.align	128
        .global         _Z18updateOpticalMasksPfS_S_S_fi
        .type           _Z18updateOpticalMasksPfS_S_S_fi,@function
        .size           _Z18updateOpticalMasksPfS_S_S_fi,(.L_x_77 - _Z18updateOpticalMasksPfS_S_S_fi)
        .other          _Z18updateOpticalMasksPfS_S_S_fi,@"STO_CUDA_ENTRY STV_DEFAULT"
_Z18updateOpticalMasksPfS_S_S_fi:
.text._Z18updateOpticalMasksPfS_S_S_fi:
[----:B------:R-:W-:Y:S01]  /*0000*/  LDC R1, c[0x0][0x37c] ;  /* 0x0000df00ff017b82 */ /* 0x000fe20000000800 */
[----:B------:R-:W0:Y:S07]  /*0010*/  S2R R0, SR_TID.X ;  /* 0x0000000000007919 */ /* 0x000e2e0000002100 */
[----:B------:R-:W0:Y:S01]  /*0020*/  S2UR UR5, SR_CTAID.X ;  /* 0x00000000000579c3 */ /* 0x000e220000002500 */
[----:B------:R-:W1:Y:S07]  /*0030*/  LDCU UR4, c[0x0][0x3a4] ;  /* 0x00007480ff0477ac */ /* 0x000e6e0008000800 */
[----:B------:R-:W0:Y:S01]  /*0040*/  LDC R11, c[0x0][0x360] ;  /* 0x0000d800ff0b7b82 */ /* 0x000e220000000800 */
[----:B-1----:R-:W-:Y:S01]  /*0050*/  UIMAD UR4, UR4, UR4, URZ ;  /* 0x00000004040472a4 */ /* 0x002fe2000f8e02ff */
[----:B0-----:R-:W-:-:S05]  /*0060*/  IMAD R11, R11, UR5, R0 ;  /* 0x000000050b0b7c24 */ /* 0x001fca000f8e0200 */
[----:B------:R-:W-:-:S13]  /*0070*/  ISETP.GE.AND P0, PT, R11, UR4, PT ;  /* 0x000000040b007c0c */ /* 0x000fda000bf06270 */
[----:B------:R-:W-:Y:S05]  /*0080*/  @P0 EXIT ;  /* 0x000000000000094d */ /* 0x000fea0003800000 */
[----:B------:R-:W0:Y:S01]  /*0090*/  LDC.64 R4, c[0x0][0x390] ;  /* 0x0000e400ff047b82 */ /* 0x000e220000000a00 */
[----:B------:R-:W1:Y:S01]  /*00a0*/  LDCU.64 UR4, c[0x0][0x358] ;  /* 0x00006b00ff0477ac */ /* 0x000e620008000a00 */
[----:B------:R-:W2:Y:S06]  /*00b0*/  LDCU UR6, c[0x0][0x3a0] ;  /* 0x00007400ff0677ac */ /* 0x000eac0008000800 */
[----:B------:R-:W3:Y:S08]  /*00c0*/  LDC.64 R2, c[0x0][0x380] ;  /* 0x0000e000ff027b82 */ /* 0x000ef00000000a00 */
[----:B------:R-:W4:Y:S01]  /*00d0*/  LDC.64 R6, c[0x0][0x398] ;  /* 0x0000e600ff067b82 */ /* 0x000f220000000a00 */
[----:B0-----:R-:W-:-:S07]  /*00e0*/  IMAD.WIDE R4, R11, 0x4, R4 ;  /* 0x000000040b047825 */ /* 0x001fce00078e0204 */
[----:B------:R-:W0:Y:S01]  /*00f0*/  LDC.64 R8, c[0x0][0x388] ;  /* 0x0000e200ff087b82 */ /* 0x000e220000000a00 */
[----:B-1----:R-:W2:Y:S01]  /*0100*/  LDG.E R4, desc[UR4][R4.64] ;  /* 0x0000000404047981 */ /* 0x002ea2000c1e1900 */
[----:B---3--:R-:W-:-:S05]  /*0110*/  IMAD.WIDE R2, R11, 0x4, R2 ;  /* 0x000000040b027825 */ /* 0x008fca00078e0202 */
[----:B------:R-:W2:Y:S01]  /*0120*/  LDG.E R13, desc[UR4][R2.64] ;  /* 0x00000004020d7981 */ /* 0x000ea2000c1e1900 */
[----:B----4-:R-:W-:-:S04]  /*0130*/  IMAD.WIDE R6, R11, 0x4, R6 ;  /* 0x000000040b067825 */ /* 0x010fc800078e0206 */
[----:B0-----:R-:W-:-:S04]  /*0140*/  IMAD.WIDE R8, R11, 0x4, R8 ;  /* 0x000000040b087825 */ /* 0x001fc800078e0208 */
[----:B--2---:R-:W-:-:S05]  /*0150*/  FFMA R13, -R4, UR6, R13 ;  /* 0x00000006040d7c23 */ /* 0x004fca000800010d */
[----:B------:R0:W-:Y:S04]  /*0160*/  STG.E desc[UR4][R2.64], R13 ;  /* 0x0000000d02007986 */ /* 0x0001e8000c101904 */
[----:B------:R-:W2:Y:S04]  /*0170*/  LDG.E R6, desc[UR4][R6.64] ;  /* 0x0000000406067981 */ /* 0x000ea8000c1e1900 */
[----:B------:R-:W2:Y:S02]  /*0180*/  LDG.E R11, desc[UR4][R8.64] ;  /* 0x00000004080b7981 */ /* 0x000ea4000c1e1900 */
[----:B--2---:R-:W-:-:S05]  /*0190*/  FFMA R11, -R6, UR6, R11 ;  /* 0x00000006060b7c23 */ /* 0x004fca000800010b */
[----:B------:R0:W-:Y:S04]  /*01a0*/  STG.E desc[UR4][R8.64], R11 ;  /* 0x0000000b08007986 */ /* 0x0001e8000c101904 */
[----:B------:R-:W2:Y:S02]  /*01b0*/  LDG.E R0, desc[UR4][R2.64] ;  /* 0x0000000402007981 */ /* 0x000ea4000c1e1900 */
[----:B--2---:R-:W-:-:S04]  /*01c0*/  FMNMX.NAN R4, R0, 0.0099999997764825820923, !PT ;  /* 0x3c23d70a00047809 */ /* 0x004fc80007820000 */
[----:B------:R-:W-:-:S04]  /*01d0*/  FSETP.GT.AND P0, PT, R4, 2, PT ;  /* 0x400000000400780b */ /* 0x000fc80003f04000 */
[----:B------:R-:W-:Y:S02]  /*01e0*/  FSETP.LT.OR P1, PT, R0, 0.0099999997764825820923, P0 ;  /* 0x3c23d70a0000780b */ /* 0x000fe40000721400 */
[----:B------:R-:W-:-:S11]  /*01f0*/  FSEL R5, R4, 2, !P0 ;  /* 0x4000000004057808 */ /* 0x000fd60004000000 */
[----:B0-----:R-:W-:Y:S05]  /*0200*/  @!P1 EXIT ;  /* 0x000000000000994d */ /* 0x001fea0003800000 */
[----:B------:R-:W-:Y:S01]  /*0210*/  STG.E desc[UR4][R2.64], R5 ;  /* 0x0000000502007986 */ /* 0x000fe2000c101904 */
[----:B------:R-:W-:Y:S05]  /*0220*/  EXIT ;  /* 0x000000000000794d */ /* 0x000fea0003800000 */
.L_x_13:
        /* <DEDUP_REMOVED lines=13> */
.L_x_77:


//--------------------- .text._Z25computeIntensityGradientsPfS_S_S_ii --------------------------
	.section	.text._Z25computeIntensityGradientsPfS_S_S_ii,"ax",@progbits
	.align	128
        .global         _Z25computeIntensityGradientsPfS_S_S_ii
        .type           _Z25computeIntensityGradientsPfS_S_S_ii,@function
        .size           _Z25computeIntensityGradientsPfS_S_S_ii,(.L_x_72 - _Z25computeIntensityGradientsPfS_S_S_ii)
        .other          _Z25computeIntensityGradientsPfS_S_S_ii,@"STO_CUDA_ENTRY STV_DEFAULT"
_Z25computeIntensityGradientsPfS_S_S_ii:
.text._Z25computeIntensityGradientsPfS_S_S_ii:
        /* <DEDUP_REMOVED lines=8> */
[----:B------:R-:W0:Y:S01]  /*0080*/  LDCU UR4, c[0x0][0x3a0] ;  /* 0x00007400ff0477ac */ /* 0x000e220008000800 */
[----:B------:R-:W-:Y:S01]  /*0090*/  HFMA2 R20, -RZ, RZ, 0, 0 ;  /* 0x00000000ff147431 */ /* 0x000fe200000001ff */
[----:B------:R-:W1:Y:S01]  /*00a0*/  LDCU.64 UR6, c[0x0][0x358] ;  /* 0x00006b00ff0677ac */ /* 0x000e620008000a00 */
[----:B0-----:R-:W-:-:S09]  /*00b0*/  UISETP.GE.AND UP0, UPT, UR4, 0x1, UPT ;  /* 0x000000010400788c */ /* 0x001fd2000bf06270 */
[----:B-1----:R-:W-:Y:S05]  /*00c0*/  BRA.U !UP0, `(.L_x_14) ;  /* 0x00000009083c7547 */ /* 0x002fea000b800000 */
[----:B------:R-:W0:Y:S02]  /*00d0*/  LDC.64 R2, c[0x0][0x380] ;  /* 0x0000e000ff027b82 */ /* 0x000e240000000a00 */
[----:B0-----:R-:W-:-:S06]  /*00e0*/  IMAD.WIDE R2, R12, 0x4, R2 ;  /* 0x000000040c027825 */ /* 0x001fcc00078e0202 */
[----:B------:R-:W2:Y:S01]  /*00f0*/  LDG.E R2, desc[UR6][R2.64] ;  /* 0x0000000602027981 */ /* 0x000ea2000c1e1900 */
[----:B------:R-:W-:Y:S01]  /*0100*/  BSSY.RECONVERGENT B0, `(.L_x_15) ;  /* 0x000000e000007945 */ /* 0x000fe20003800200 */
[----:B--2---:R-:W-:-:S05]  /*0110*/  FADD R0, R2, 1 ;  /* 0x3f80000002007421 */ /* 0x004fca0000000000 */
[----:B------:R-:W-:-:S04]  /*0120*/  IADD3 R4, PT, PT, R0, 0x1800000, RZ ;  /* 0x0180000000047810 */ /* 0x000fc80007ffe0ff */
[----:B------:R-:W-:-:S04]  /*0130*/  LOP3.LUT R4, R4, 0x7f800000, RZ, 0xc0, !PT ;  /* 0x7f80000004047812 */ /* 0x000fc800078ec0ff */
[----:B------:R-:W-:-:S13]  /*0140*/  ISETP.GT.U32.AND P0, PT, R4, 0x1ffffff, PT ;  /* 0x01ffffff0400780c */ /* 0x000fda0003f04070 */
[----:B------:R-:W-:Y:S05]  /*0150*/  @P0 BRA `(.L_x_16) ;  /* 0x0000000000100947 */ /* 0x000fea0003800000 */
[----:B------:R-:W-:-:S07]  /*0160*/  MOV R4, 0x180 ;  /* 0x0000018000047802 */ /* 0x000fce0000000f00 */
[----:B------:R-:W-:Y:S05]  /*0170*/  CALL.REL.NOINC `($__internal_0_$__cuda_sm20_rcp_rn_f32_slowpath) ;  /* 0x0000000800207944 */ /* 0x000fea0003c00000 */
[----:B------:R-:W-:Y:S01]  /*0180*/  MOV R13, R3 ;  /* 0x00000003000d7202 */ /* 0x000fe20000000f00 */
[----:B------:R-:W-:Y:S06]  /*0190*/  BRA `(.L_x_17) ;  /* 0x0000000000107947 */ /* 0x000fec0003800000 */
.L_x_16:
[----:B------:R-:W0:Y:S02]  /*01a0*/  MUFU.RCP R13, R0 ;  /* 0x00000000000d7308 */ /* 0x000e240000001000 */
[----:B0-----:R-:W-:-:S04]  /*01b0*/  FFMA R2, R0, R13, -1 ;  /* 0xbf80000000027423 */ /* 0x001fc8000000000d */
[----:B------:R-:W-:-:S04]  /*01c0*/  FADD.FTZ R2, -R2, -RZ ;  /* 0x800000ff02027221 */ /* 0x000fc80000010100 */
[----:B------:R-:W-:-:S07]  /*01d0*/  FFMA R13, R13, R2, R13 ;  /* 0x000000020d0d7223 */ /* 0x000fce000000000d */
.L_x_17:
[----:B------:R-:W-:Y:S05]  /*01e0*/  BSYNC.RECONVERGENT B0 ;  /* 0x0000000000007941 */ /* 0x000fea0003800200 */
.L_x_15:
[----:B------:R-:W0:Y:S01]  /*01f0*/  LDC R16, c[0x0][0x3a0] ;  /* 0x0000e800ff107b82 */ /* 0x000e220000000800 */
[----:B------:R-:W-:Y:S01]  /*0200*/  HFMA2 R20, -RZ, RZ, 0, 0 ;  /* 0x00000000ff147431 */ /* 0x000fe200000001ff */
[----:B------:R-:W-:Y:S02]  /*0210*/  MOV R17, RZ ;  /* 0x000000ff00117202 */ /* 0x000fe40000000f00 */
[C---:B0-----:R-:W-:Y:S02]  /*0220*/  ISETP.GE.U32.AND P1, PT, R16.reuse, 0x8, PT ;  /* 0x000000081000780c */ /* 0x041fe40003f26070 */
[----:B------:R-:W-:-:S04]  /*0230*/  LOP3.LUT R26, R16, 0x7, RZ, 0xc0, !PT ;  /* 0x00000007101a7812 */ /* 0x000fc800078ec0ff */
[----:B------:R-:W-:-:S07]  /*0240*/  ISETP.NE.AND P0, PT, R26, RZ, PT ;  /* 0x000000ff1a00720c */ /* 0x000fce0003f05270 */
[----:B------:R-:W-:Y:S06]  /*0250*/  @!P1 BRA `(.L_x_18) ;  /* 0x0000000000e49947 */ /* 0x000fec0003800000 */
[----:B------:R-:W0:Y:S01]  /*0260*/  LDCU.64 UR4, c[0x0][0x390] ;  /* 0x00007200ff0477ac */ /* 0x000e220008000a00 */
[----:B------:R-:W-:Y:S02]  /*0270*/  LOP3.LUT R17, R16, 0x7ffffff8, RZ, 0xc0, !PT ;  /* 0x7ffffff810117812 */ /* 0x000fe400078ec0ff */
[----:B------:R-:W-:Y:S02]  /*0280*/  MOV R20, RZ ;  /* 0x000000ff00147202 */ /* 0x000fe40000000f00 */
[----:B------:R-:W-:Y:S02]  /*0290*/  MOV R0, R12 ;  /* 0x0000000c00007202 */ /* 0x000fe40000000f00 */
[----:B------:R-:W-:Y:S01]  /*02a0*/  IADD3 R27, PT, PT, -R17, RZ, RZ ;  /* 0x000000ff111b7210 */ /* 0x000fe20007ffe1ff */
[----:B0-----:R-:W-:-:S04]  /*02b0*/  UIADD3 UR4, UP0, UPT, UR4, 0x10, URZ ;  /* 0x0000001004047890 */ /* 0x001fc8000ff1e0ff */
[----:B------:R-:W-:Y:S02]  /*02c0*/  UIADD3.X UR5, UPT, UPT, URZ, UR5, URZ, UP0, !UPT ;  /* 0x00000005ff057290 */ /* 0x000fe400087fe4ff */
[----:B------:R-:W-:-:S04]  /*02d0*/  MOV R2, UR4 ;  /* 0x0000000400027c02 */ /* 0x000fc80008000f00 */
[----:B------:R-:W-:-:S07]  /*02e0*/  MOV R3, UR5 ;  /* 0x0000000500037c02 */ /* 0x000fce0008000f00 */
.L_x_19:
[----:B------:R-:W0:Y:S01]  /*02f0*/  LDC.64 R8, c[0x0][0x388] ;  /* 0x0000e200ff087b82 */ /* 0x000e220000000a00 */
[----:B------:R-:W2:Y:S04]  /*0300*/  LDG.E R22, desc[UR6][R2.64+-0x10] ;  /* 0xfffff00602167981 */ /* 0x000ea8000c1e1900 */
[----:B------:R-:W3:Y:S03]  /*0310*/  LDG.E R21, desc[UR6][R2.64+-0xc] ;  /* 0xfffff40602157981 */ /* 0x000ee6000c1e1900 */
[----:B------:R-:W1:Y:S01]  /*0320*/  LDC R19, c[0x0][0x3a4] ;  /* 0x0000e900ff137b82 */ /* 0x000e620000000800 */
[----:B------:R-:W4:Y:S04]  /*0330*/  LDG.E R25, desc[UR6][R2.64+-0x8] ;  /* 0xfffff80602197981 */ /* 0x000f28000c1e1900 */
[----:B------:R-:W5:Y:S01]  /*0340*/  LDG.E R29, desc[UR6][R2.64+-0x4] ;  /* 0xfffffc06021d7981 */ /* 0x000f62000c1e1900 */
[----:B0-----:R-:W-:-:S05]  /*0350*/  IMAD.WIDE R8, R0, 0x4, R8 ;  /* 0x0000000400087825 */ /* 0x001fca00078e0208 */
[----:B------:R0:W2:Y:S01]  /*0360*/  LDG.E R23, desc[UR6][R8.64] ;  /* 0x0000000608177981 */ /* 0x0000a2000c1e1900 */
[----:B-1----:R-:W-:-:S05]  /*0370*/  IMAD.WIDE R10, R19, 0x4, R8 ;  /* 0x00000004130a7825 */ /* 0x002fca00078e0208 */
[----:B------:R1:W3:Y:S01]  /*0380*/  LDG.E R18, desc[UR6][R10.64] ;  /* 0x000000060a127981 */ /* 0x0002e2000c1e1900 */
[----:B------:R-:W-:-:S05]  /*0390*/  IMAD.WIDE R14, R19, 0x4, R10 ;  /* 0x00000004130e7825 */ /* 0x000fca00078e020a */
[----:B------:R1:W4:Y:S01]  /*03a0*/  LDG.E R24, desc[UR6][R14.64] ;  /* 0x000000060e187981 */ /* 0x000322000c1e1900 */
[----:B------:R-:W-:-:S04]  /*03b0*/  IMAD.WIDE R4, R19, 0x4, R14 ;  /* 0x0000000413047825 */ /* 0x000fc800078e020e */
[C---:B------:R-:W-:Y:S02]  /*03c0*/  IMAD.WIDE R6, R19.reuse, 0x4, R4 ;  /* 0x0000000413067825 */ /* 0x040fe400078e0204 */
[----:B------:R-:W5:Y:S02]  /*03d0*/  LDG.E R4, desc[UR6][R4.64] ;  /* 0x0000000604047981 */ /* 0x000f64000c1e1900 */
[C---:B0-----:R-:W-:Y:S02]  /*03e0*/  IMAD.WIDE R8, R19.reuse, 0x4, R6 ;  /* 0x0000000413087825 */ /* 0x041fe400078e0206 */
[----:B------:R-:W5:Y:S04]  /*03f0*/  LDG.E R6, desc[UR6][R6.64] ;  /* 0x0000000606067981 */ /* 0x000f68000c1e1900 */
[----:B------:R-:W5:Y:S01]  /*0400*/  LDG.E R5, desc[UR6][R2.64] ;  /* 0x0000000602057981 */ /* 0x000f62000c1e1900 */
[----:B-1----:R-:W-:-:S03]  /*0410*/  IMAD.WIDE R10, R19, 0x4, R8 ;  /* 0x00000004130a7825 */ /* 0x002fc600078e0208 */
[----:B------:R-:W5:Y:S04]  /*0420*/  LDG.E R28, desc[UR6][R8.64] ;  /* 0x00000006081c7981 */ /* 0x000f68000c1e1900 */
[----:B------:R-:W5:Y:S01]  /*0430*/  LDG.E R7, desc[UR6][R2.64+0x4] ;  /* 0x0000040602077981 */ /* 0x000f62000c1e1900 */
[----:B------:R-:W-:-:S03]  /*0440*/  IMAD.WIDE R14, R19, 0x4, R10 ;  /* 0x00000004130e7825 */ /* 0x000fc600078e020a */
[----:B------:R-:W5:Y:S04]  /*0450*/  LDG.E R9, desc[UR6][R2.64+0x8] ;  /* 0x0000080602097981 */ /* 0x000f68000c1e1900 */
[----:B------:R-:W5:Y:S01]  /*0460*/  LDG.E R14, desc[UR6][R14.64] ;  /* 0x000000060e0e7981 */ /* 0x000f62000c1e1900 */
[----:B--2---:R-:W-:-:S03]  /*0470*/  FMUL R23, R22, R23 ;  /* 0x0000001716177220 */ /* 0x004fc60000400000 */
[----:B------:R-:W2:Y:S04]  /*0480*/  LDG.E R22, desc[UR6][R10.64] ;  /* 0x000000060a167981 */ /* 0x000ea8000c1e1900 */
[----:B------:R0:W2:Y:S01]  /*0490*/  LDG.E R11, desc[UR6][R2.64+0xc] ;  /* 0x00000c06020b7981 */ /* 0x0000a2000c1e1900 */
[----:B------:R-:W-:Y:S01]  /*04a0*/  FFMA R20, R23, R13, R20 ;  /* 0x0000000d17147223 */ /* 0x000fe20000000014 */
[----:B---3--:R-:W-:Y:S01]  /*04b0*/  FMUL R21, R21, R18 ;  /* 0x0000001215157220 */ /* 0x008fe20000400000 */
[----:B----4-:R-:W-:-:S03]  /*04c0*/  FMUL R25, R25, R24 ;  /* 0x0000001819197220 */ /* 0x010fc60000400000 */
[----:B------:R-:W-:Y:S01]  /*04d0*/  FFMA R20, R21, R13, R20 ;  /* 0x0000000d15147223 */ /* 0x000fe20000000014 */
[----:B------:R-:W-:-:S03]  /*04e0*/  IADD3 R27, PT, PT, R27, 0x8, RZ ;  /* 0x000000081b1b7810 */ /* 0x000fc60007ffe0ff */
[----:B------:R-:W-:Y:S01]  /*04f0*/  FFMA R20, R25, R13, R20 ;  /* 0x0000000d19147223 */ /* 0x000fe20000000014 */
[----:B-----5:R-:W-:Y:S01]  /*0500*/  FMUL R29, R29, R4 ;  /* 0x000000041d1d7220 */ /* 0x020fe20000400000 */
[----:B------:R-:W-:-:S03]  /*0510*/  ISETP.NE.AND P1, PT, R27, RZ, PT ;  /* 0x000000ff1b00720c */ /* 0x000fc60003f25270 */
[----:B------:R-:W-:Y:S01]  /*0520*/  FFMA R20, R29, R13, R20 ;  /* 0x0000000d1d147223 */ /* 0x000fe20000000014 */
[----:B------:R-:W-:-:S04]  /*0530*/  FMUL R5, R5, R6 ;  /* 0x0000000605057220 */ /* 0x000fc80000400000 */
[----:B------:R-:W-:Y:S01]  /*0540*/  FFMA R20, R5, R13, R20 ;  /* 0x0000000d05147223 */ /* 0x000fe20000000014 */
[----:B------:R-:W-:-:S04]  /*0550*/  FMUL R7, R7, R28 ;  /* 0x0000001c07077220 */ /* 0x000fc80000400000 */
[----:B------:R-:W-:Y:S01]  /*0560*/  FFMA R20, R7, R13, R20 ;  /* 0x0000000d07147223 */ /* 0x000fe20000000014 */
[----:B0-----:R-:W-:Y:S02]  /*0570*/  IADD3 R2, P2, PT, R2, 0x20, RZ ;  /* 0x0000002002027810 */ /* 0x001fe40007f5e0ff */
[----:B------:R-:W-:Y:S02]  /*0580*/  LEA R0, R19, R0, 0x3 ;  /* 0x0000000013007211 */ /* 0x000fe400078e18ff */
[----:B------:R-:W-:Y:S01]  /*0590*/  IADD3.X R3, PT, PT, RZ, R3, RZ, P2, !PT ;  /* 0x00000003ff037210 */ /* 0x000fe200017fe4ff */
[----:B--2---:R-:W-:-:S04]  /*05a0*/  FMUL R9, R9, R22 ;  /* 0x0000001609097220 */ /* 0x004fc80000400000 */
[----:B------:R-:W-:Y:S01]  /*05b0*/  FFMA R20, R9, R13, R20 ;  /* 0x0000000d09147223 */ /* 0x000fe20000000014 */
[----:B------:R-:W-:-:S04]  /*05c0*/  FMUL R11, R11, R14 ;  /* 0x0000000e0b0b7220 */ /* 0x000fc80000400000 */
[----:B------:R-:W-:Y:S01]  /*05d0*/  FFMA R20, R11, R13, R20 ;  /* 0x0000000d0b147223 */ /* 0x000fe20000000014 */
[----:B------:R-:W-:Y:S06]  /*05e0*/  @P1 BRA `(.L_x_19) ;  /* 0xfffffffc00401947 */ /* 0x000fec000383ffff */
.L_x_18:
[----:B------:R-:W-:Y:S05]  /*05f0*/  @!P0 BRA `(.L_x_14) ;  /* 0x0000000000f08947 */ /* 0x000fea0003800000 */
[----:B------:R-:W-:Y:S02]  /*0600*/  ISETP.GE.U32.AND P0, PT, R26, 0x4, PT ;  /* 0x000000041a00780c */ /* 0x000fe40003f06070 */
[----:B------:R-:W-:-:S04]  /*0610*/  LOP3.LUT R18, R16, 0x3, RZ, 0xc0, !PT ;  /* 0x0000000310127812 */ /* 0x000fc800078ec0ff */
[----:B------:R-:W-:-:S07]  /*0620*/  ISETP.NE.AND P1, PT, R18, RZ, PT ;  /* 0x000000ff1200720c */ /* 0x000fce0003f25270 */
[----:B------:R-:W-:Y:S06]  /*0630*/  @!P0 BRA `(.L_x_20) ;  /* 0x0000000000688947 */ /* 0x000fec0003800000 */
[----:B------:R-:W0:Y:S08]  /*0640*/  LDC R11, c[0x0][0x3a4] ;  /* 0x0000e900ff0b7b82 */ /* 0x000e300000000800 */
[----:B------:R-:W1:Y:S08]  /*0650*/  LDC.64 R6, c[0x0][0x388] ;  /* 0x0000e200ff067b82 */ /* 0x000e700000000a00 */
[----:B------:R-:W2:Y:S01]  /*0660*/  LDC.64 R2, c[0x0][0x390] ;  /* 0x0000e400ff027b82 */ /* 0x000ea20000000a00 */
[----:B0-----:R-:W-:-:S04]  /*0670*/  IMAD R5, R17, R11, R12 ;  /* 0x0000000b11057224 */ /* 0x001fc800078e020c */
[----:B-1----:R-:W-:-:S04]  /*0680*/  IMAD.WIDE R6, R5, 0x4, R6 ;  /* 0x0000000405067825 */ /* 0x002fc800078e0206 */
[----:B------:R-:W-:Y:S02]  /*0690*/  IMAD.WIDE R8, R11, 0x4, R6 ;  /* 0x000000040b087825 */ /* 0x000fe400078e0206 */
[----:B------:R-:W3:Y:S02]  /*06a0*/  LDG.E R7, desc[UR6][R6.64] ;  /* 0x0000000606077981 */ /* 0x000ee4000c1e1900 */
[----:B--2---:R-:W-:-:S04]  /*06b0*/  IMAD.WIDE.U32 R2, R17, 0x4, R2 ;  /* 0x0000000411027825 */ /* 0x004fc800078e0002 */
[C---:B------:R-:W-:Y:S01]  /*06c0*/  IMAD.WIDE R4, R11.reuse, 0x4, R8 ;  /* 0x000000040b047825 */ /* 0x040fe200078e0208 */
[----:B------:R-:W3:Y:S04]  /*06d0*/  LDG.E R0, desc[UR6][R2.64] ;  /* 0x0000000602007981 */ /* 0x000ee8000c1e1900 */
[----:B------:R-:W2:Y:S01]  /*06e0*/  LDG.E R9, desc[UR6][R8.64] ;  /* 0x0000000608097981 */ /* 0x000ea2000c1e1900 */
[----:B------:R-:W-:-:S03]  /*06f0*/  IMAD.WIDE R10, R11, 0x4, R4 ;  /* 0x000000040b0a7825 */ /* 0x000fc600078e0204 */
[----:B------:R-:W2:Y:S04]  /*0700*/  LDG.E R14, desc[UR6][R2.64+0x4] ;  /* 0x00000406020e7981 */ /* 0x000ea8000c1e1900 */
[----:B------:R-:W4:Y:S04]  /*0710*/  LDG.E R22, desc[UR6][R4.64] ;  /* 0x0000000604167981 */ /* 0x000f28000c1e1900 */
[----:B------:R-:W4:Y:S04]  /*0720*/  LDG.E R19, desc[UR6][R2.64+0x8] ;  /* 0x0000080602137981 */ /* 0x000f28000c1e1900 */
[----:B------:R-:W5:Y:S04]  /*0730*/  LDG.E R10, desc[UR6][R10.64] ;  /* 0x000000060a0a7981 */ /* 0x000f68000c1e1900 */
[----:B------:R-:W5:Y:S01]  /*0740*/  LDG.E R21, desc[UR6][R2.64+0xc] ;  /* 0x00000c0602157981 */ /* 0x000f62000c1e1900 */
[----:B------:R-:W-:Y:S01]  /*0750*/  IADD3 R17, PT, PT, R17, 0x4, RZ ;  /* 0x0000000411117810 */ /* 0x000fe20007ffe0ff */
[----:B---3--:R-:W-:-:S04]  /*0760*/  FMUL R15, R0, R7 ;  /* 0x00000007000f7220 */ /* 0x008fc80000400000 */
[----:B------:R-:W-:Y:S01]  /*0770*/  FFMA R20, R15, R13, R20 ;  /* 0x0000000d0f147223 */ /* 0x000fe20000000014 */
[----:B--2---:R-:W-:-:S04]  /*0780*/  FMUL R7, R14, R9 ;  /* 0x000000090e077220 */ /* 0x004fc80000400000 */
[----:B------:R-:W-:Y:S01]  /*0790*/  FFMA R20, R7, R13, R20 ;  /* 0x0000000d07147223 */ /* 0x000fe20000000014 */
[----:B----4-:R-:W-:-:S04]  /*07a0*/  FMUL R19, R19, R22 ;  /* 0x0000001613137220 */ /* 0x010fc80000400000 */
[----:B------:R-:W-:Y:S01]  /*07b0*/  FFMA R20, R19, R13, R20 ;  /* 0x0000000d13147223 */ /* 0x000fe20000000014 */
[----:B-----5:R-:W-:-:S04]  /*07c0*/  FMUL R21, R21, R10 ;  /* 0x0000000a15157220 */ /* 0x020fc80000400000 */
[----:B------:R-:W-:-:S07]  /*07d0*/  FFMA R20, R21, R13, R20 ;  /* 0x0000000d15147223 */ /* 0x000fce0000000014 */
.L_x_20:
[----:B------:R-:W-:Y:S05]  /*07e0*/  @!P1 BRA `(.L_x_14) ;  /* 0x0000000000749947 */ /* 0x000fea0003800000 */
[----:B------:R-:W-:Y:S02]  /*07f0*/  ISETP.NE.AND P0, PT, R18, 0x1, PT ;  /* 0x000000011200780c */ /* 0x000fe40003f05270 */
[----:B------:R-:W-:-:S04]  /*0800*/  LOP3.LUT R16, R16, 0x1, RZ, 0xc0, !PT ;  /* 0x0000000110107812 */ /* 0x000fc800078ec0ff */
[----:B------:R-:W-:-:S07]  /*0810*/  ISETP.NE.U32.AND P1, PT, R16, 0x1, PT ;  /* 0x000000011000780c */ /* 0x000fce0003f25070 */
[----:B------:R-:W0:Y:S08]  /*0820*/  @P0 LDC R11, c[0x0][0x3a4] ;  /* 0x0000e900ff0b0b82 */ /* 0x000e300000000800 */
[----:B------:R-:W1:Y:S08]  /*0830*/  @P0 LDC.64 R8, c[0x0][0x388] ;  /* 0x0000e200ff080b82 */ /* 0x000e700000000a00 */
[----:B------:R-:W2:Y:S08]  /*0840*/  @P0 LDC.64 R6, c[0x0][0x390] ;  /* 0x0000e400ff060b82 */ /* 0x000eb00000000a00 */
[----:B------:R-:W3:Y:S01]  /*0850*/  @!P1 LDC R14, c[0x0][0x3a4] ;  /* 0x0000e900ff0e9b82 */ /* 0x000ee20000000800 */
[----:B0-----:R-:W-:-:S07]  /*0860*/  @P0 IMAD R15, R17, R11, R12 ;  /* 0x0000000b110f0224 */ /* 0x001fce00078e020c */
[----:B------:R-:W0:Y:S01]  /*0870*/  @!P1 LDC.64 R4, c[0x0][0x390] ;  /* 0x0000e400ff049b82 */ /* 0x000e220000000a00 */
[----:B-1----:R-:W-:-:S04]  /*0880*/  @P0 IMAD.WIDE R8, R15, 0x4, R8 ;  /* 0x000000040f080825 */ /* 0x002fc800078e0208 */
[----:B------:R-:W-:-:S03]  /*0890*/  @P0 IMAD.WIDE R10, R11, 0x4, R8 ;  /* 0x000000040b0a0825 */ /* 0x000fc600078e0208 */
[----:B------:R-:W1:Y:S01]  /*08a0*/  @!P1 LDC.64 R2, c[0x0][0x388] ;  /* 0x0000e200ff029b82 */ /* 0x000e620000000a00 */
[----:B------:R-:W4:Y:S01]  /*08b0*/  @P0 LDG.E R9, desc[UR6][R8.64] ;  /* 0x0000000608090981 */ /* 0x000f22000c1e1900 */
[C---:B--2---:R-:W-:Y:S01]  /*08c0*/  @P0 IMAD.WIDE.U32 R6, R17.reuse, 0x4, R6 ;  /* 0x0000000411060825 */ /* 0x044fe200078e0006 */
[----:B------:R-:W-:Y:S02]  /*08d0*/  @P0 IADD3 R17, PT, PT, R17, 0x2, RZ ;  /* 0x0000000211110810 */ /* 0x000fe40007ffe0ff */
[----:B------:R-:W2:Y:S03]  /*08e0*/  @P0 LDG.E R11, desc[UR6][R10.64] ;  /* 0x000000060a0b0981 */ /* 0x000ea6000c1e1900 */
[C---:B---3--:R-:W-:Y:S01]  /*08f0*/  @!P1 IMAD R15, R17.reuse, R14, R12 ;  /* 0x0000000e110f9224 */ /* 0x048fe200078e020c */
[----:B------:R-:W4:Y:S04]  /*0900*/  @P0 LDG.E R0, desc[UR6][R6.64] ;  /* 0x0000000606000981 */ /* 0x000f28000c1e1900 */
[----:B------:R-:W2:Y:S01]  /*0910*/  @P0 LDG.E R14, desc[UR6][R6.64+0x4] ;  /* 0x00000406060e0981 */ /* 0x000ea2000c1e1900 */
[----:B0-----:R-:W-:-:S06]  /*0920*/  @!P1 IMAD.WIDE.U32 R4, R17, 0x4, R4 ;  /* 0x0000000411049825 */ /* 0x001fcc00078e0004 */
[----:B------:R-:W3:Y:S01]  /*0930*/  @!P1 LDG.E R4, desc[UR6][R4.64] ;  /* 0x0000000604049981 */ /* 0x000ee2000c1e1900 */
[----:B-1----:R-:W-:-:S06]  /*0940*/  @!P1 IMAD.WIDE R2, R15, 0x4, R2 ;  /* 0x000000040f029825 */ /* 0x002fcc00078e0202 */
[----:B------:R-:W3:Y:S01]  /*0950*/  @!P1 LDG.E R3, desc[UR6][R2.64] ;  /* 0x0000000602039981 */ /* 0x000ee2000c1e1900 */
[----:B----4-:R-:W-:Y:S01]  /*0960*/  @P0 FMUL R15, R0, R9 ;  /* 0x00000009000f0220 */ /* 0x010fe20000400000 */
[----:B--2---:R-:W-:-:S03]  /*0970*/  @P0 FMUL R17, R14, R11 ;  /* 0x0000000b0e110220 */ /* 0x004fc60000400000 */
[----:B------:R-:W-:-:S04]  /*0980*/  @P0 FFMA R0, R15, R13, R20 ;  /* 0x0000000d0f000223 */ /* 0x000fc80000000014 */
[----:B------:R-:W-:Y:S01]  /*0990*/  @P0 FFMA R20, R17, R13, R0 ;  /* 0x0000000d11140223 */ /* 0x000fe20000000000 */
[----:B---3--:R-:W-:-:S04]  /*09a0*/  @!P1 FMUL R9, R4, R3 ;  /* 0x0000000304099220 */ /* 0x008fc80000400000 */
[----:B------:R-:W-:-:S07]  /*09b0*/  @!P1 FFMA R20, R9, R13, R20 ;  /* 0x0000000d09149223 */ /* 0x000fce0000000014 */
.L_x_14:
[----:B------:R-:W0:Y:S02]  /*09c0*/  LDC.64 R2, c[0x0][0x398] ;  /* 0x0000e600ff027b82 */ /* 0x000e240000000a00 */
[----:B0-----:R-:W-:-:S05]  /*09d0*/  IMAD.WIDE R12, R12, 0x4, R2 ;  /* 0x000000040c0c7825 */ /* 0x001fca00078e0202 */
[----:B------:R-:W-:Y:S01]  /*09e0*/  STG.E desc[UR6][R12.64], R20 ;  /* 0x000000140c007986 */ /* 0x000fe2000c101906 */
[----:B------:R-:W-:Y:S05]  /*09f0*/  EXIT ;  /* 0x000000000000794d */ /* 0x000fea0003800000 */
        .weak           $__internal_0_$__cuda_sm20_rcp_rn_f32_slowpath
        .type           $__internal_0_$__cuda_sm20_rcp_rn_f32_slowpath,@function
        .size           $__internal_0_$__cuda_sm20_rcp_rn_f32_slowpath,(.L_x_72 - $__internal_0_$__cuda_sm20_rcp_rn_f32_slowpath)
$__internal_0_$__cuda_sm20_rcp_rn_f32_slowpath:
[----:B------:R-:W-:Y:S01]  /*0a00*/  SHF.L.U32 R2, R0, 0x1, RZ ;  /* 0x0000000100027819 */ /* 0x000fe200000006ff */
[----:B------:R-:W-:Y:S03]  /*0a10*/  BSSY.RECONVERGENT B1, `(.L_x_21) ;  /* 0x0000030000017945 */ /* 0x000fe60003800200 */
[----:B------:R-:W-:-:S04]  /*0a20*/  SHF.R.U32.HI R2, RZ, 0x18, R2 ;  /* 0x00000018ff027819 */ /* 0x000fc80000011602 */
[----:B------:R-:W-:-:S13]  /*0a30*/  ISETP.NE.U32.AND P0, PT, R2, RZ, PT ;  /* 0x000000ff0200720c */ /* 0x000fda0003f05070 */
[----:B------:R-:W-:Y:S05]  /*0a40*/  @P0 BRA `(.L_x_22) ;  /* 0x0000000000280947 */ /* 0x000fea0003800000 */
[----:B------:R-:W-:-:S04]  /*0a50*/  SHF.L.U32 R2, R0, 0x1, RZ ;  /* 0x0000000100027819 */ /* 0x000fc800000006ff */
[----:B------:R-:W-:-:S13]  /*0a60*/  ISETP.NE.AND P0, PT, R2, RZ, PT ;  /* 0x000000ff0200720c */ /* 0x000fda0003f05270 */
[----:B------:R-:W-:Y:S01]  /*0a70*/  @P0 FFMA R5, R0, 1.84467440737095516160e+19, RZ ;  /* 0x5f80000000050823 */ /* 0x000fe200000000ff */
[----:B------:R-:W-:Y:S08]  /*0a80*/  @!P0 MUFU.RCP R3, R0 ;  /* 0x0000000000038308 */ /* 0x000ff00000001000 */
[----:B------:R-:W0:Y:S02]  /*0a90*/  @P0 MUFU.RCP R2, R5 ;  /* 0x0000000500020308 */ /* 0x000e240000001000 */
[----:B0-----:R-:W-:-:S04]  /*0aa0*/  @P0 FFMA R6, R5, R2, -1 ;  /* 0xbf80000005060423 */ /* 0x001fc80000000002 */
[----:B------:R-:W-:-:S04]  /*0ab0*/  @P0 FADD.FTZ R7, -R6, -RZ ;  /* 0x800000ff06070221 */ /* 0x000fc80000010100 */
[----:B------:R-:W-:-:S04]  /*0ac0*/  @P0 FFMA R2, R2, R7, R2 ;  /* 0x0000000702020223 */ /* 0x000fc80000000002 */
[----:B------:R-:W-:Y:S01]  /*0ad0*/  @P0 FFMA R3, R2, 1.84467440737095516160e+19, RZ ;  /* 0x5f80000002030823 */ /* 0x000fe200000000ff */
[----:B------:R-:W-:Y:S06]  /*0ae0*/  BRA `(.L_x_23) ;  /* 0x0000000000887947 */ /* 0x000fec0003800000 */
.L_x_22:
[----:B------:R-:W-:-:S04]  /*0af0*/  IADD3 R3, PT, PT, R2, -0xfd, RZ ;  /* 0xffffff0302037810 */ /* 0x000fc80007ffe0ff */
[----:B------:R-:W-:-:S13]  /*0b00*/  ISETP.GT.U32.AND P0, PT, R3, 0x1, PT ;  /* 0x000000010300780c */ /* 0x000fda0003f04070 */
[----:B------:R-:W-:Y:S05]  /*0b10*/  @P0 BRA `(.L_x_24) ;  /* 0x0000000000780947 */ /* 0x000fea0003800000 */
[----:B------:R-:W-:Y:S01]  /*0b20*/  LOP3.LUT R5, R0, 0x7fffff, RZ, 0xc0, !PT ;  /* 0x007fffff00057812 */ /* 0x000fe200078ec0ff */
[----:B------:R-:W-:-:S03]  /*0b30*/  HFMA2 R10, -RZ, RZ, 0, 1.78813934326171875e-07 ;  /* 0x00000003ff0a7431 */ /* 0x000fc600000001ff */
[----:B------:R-:W-:-:S04]  /*0b40*/  LOP3.LUT R5, R5, 0x3f800000, RZ, 0xfc, !PT ;  /* 0x3f80000005057812 */ /* 0x000fc800078efcff */
[----:B------:R-:W0:Y:S01]  /*0b50*/  MUFU.RCP R6, R5 ;  /* 0x0000000500067308 */ /* 0x000e220000001000 */
[----:B------:R-:W-:Y:S01]  /*0b60*/  SHF.L.U32 R9, R10, R3, RZ ;  /* 0x000000030a097219 */ /* 0x000fe200000006ff */
[----:B0-----:R-:W-:-:S04]  /*0b70*/  FFMA R7, R5, R6, -1 ;  /* 0xbf80000005077423 */ /* 0x001fc80000000006 */
[----:B------:R-:W-:-:S04]  /*0b80*/  FADD.FTZ R7, -R7, -RZ ;  /* 0x800000ff07077221 */ /* 0x000fc80000010100 */
[CCC-:B------:R-:W-:Y:S01]  /*0b90*/  FFMA.RM R8, R6.reuse, R7.reuse, R6.reuse ;  /* 0x0000000706087223 */ /* 0x1c0fe20000004006 */
[----:B------:R-:W-:-:S04]  /*0ba0*/  FFMA.RP R7, R6, R7, R6 ;  /* 0x0000000706077223 */ /* 0x000fc80000008006 */
[C---:B------:R-:W-:Y:S02]  /*0bb0*/  LOP3.LUT R6, R8.reuse, 0x7fffff, RZ, 0xc0, !PT ;  /* 0x007fffff08067812 */ /* 0x040fe400078ec0ff */
[----:B------:R-:W-:Y:S02]  /*0bc0*/  FSETP.NEU.FTZ.AND P0, PT, R8, R7, PT ;  /* 0x000000070800720b */ /* 0x000fe40003f1d000 */
[----:B------:R-:W-:Y:S02]  /*0bd0*/  LOP3.LUT R6, R6, 0x800000, RZ, 0xfc, !PT ;  /* 0x0080000006067812 */ /* 0x000fe400078efcff */
[----:B------:R-:W-:Y:S02]  /*0be0*/  SEL R7, RZ, 0xffffffff, !P0 ;  /* 0xffffffffff077807 */ /* 0x000fe40004000000 */
[----:B------:R-:W-:Y:S02]  /*0bf0*/  LOP3.LUT R8, R9, R6, RZ, 0xc0, !PT ;  /* 0x0000000609087212 */ /* 0x000fe400078ec0ff */
[----:B------:R-:W-:-:S02]  /*0c00*/  IADD3 R7, PT, PT, -R7, RZ, RZ ;  /* 0x000000ff07077210 */ /* 0x000fc40007ffe1ff */
[-C--:B------:R-:W-:Y:S02]  /*0c10*/  SHF.R.U32.HI R8, RZ, R3.reuse, R8 ;  /* 0x00000003ff087219 */ /* 0x080fe40000011608 */
[----:B------:R-:W-:Y:S02]  /*0c20*/  LOP3.LUT P1, RZ, R7, R3, R6, 0xf8, !PT ;  /* 0x0000000307ff7212 */ /* 0x000fe4000782f806 */
[C---:B------:R-:W-:Y:S02]  /*0c30*/  LOP3.LUT P0, RZ, R8.reuse, 0x1, RZ, 0xc0, !PT ;  /* 0x0000000108ff7812 */ /* 0x040fe4000780c0ff */
[----:B------:R-:W-:-:S04]  /*0c40*/  LOP3.LUT P2, RZ, R8, 0x2, RZ, 0xc0, !PT ;  /* 0x0000000208ff7812 */ /* 0x000fc8000784c0ff */
[----:B------:R-:W-:Y:S02]  /*0c50*/  PLOP3.LUT P0, PT, P0, P1, P2, 0xe0, 0x0 ;  /* 0x000000000000781c */ /* 0x000fe40000703c20 */
[----:B------:R-:W-:Y:S02]  /*0c60*/  LOP3.LUT P1, RZ, R0, 0x7fffff, RZ, 0xc0, !PT ;  /* 0x007fffff00ff7812 */ /* 0x000fe4000782c0ff */
[----:B------:R-:W-:-:S04]  /*0c70*/  SEL R3, RZ, 0x1, !P0 ;  /* 0x00000001ff037807 */ /* 0x000fc80004000000 */
[----:B------:R-:W-:-:S04]  /*0c80*/  IADD3 R3, PT, PT, -R3, RZ, RZ ;  /* 0x000000ff03037210 */ /* 0x000fc80007ffe1ff */
[----:B------:R-:W-:Y:S02]  /*0c90*/  ISETP.GE.AND P0, PT, R3, RZ, PT ;  /* 0x000000ff0300720c */ /* 0x000fe40003f06270 */
[----:B------:R-:W-:-:S04]  /*0ca0*/  IADD3 R3, PT, PT, R2, -0xfc, RZ ;  /* 0xffffff0402037810 */ /* 0x000fc80007ffe0ff */
[----:B------:R-:W-:-:S07]  /*0cb0*/  SHF.R.U32.HI R3, RZ, R3, R6 ;  /* 0x00000003ff037219 */ /* 0x000fce0000011606 */
[----:B------:R-:W-:-:S04]  /*0cc0*/  @!P0 IADD3 R3, PT, PT, R3, 0x1, RZ ;  /* 0x0000000103038810 */ /* 0x000fc80007ffe0ff */
[----:B------:R-:W-:-:S04]  /*0cd0*/  @!P1 SHF.L.U32 R3, R3, 0x1, RZ ;  /* 0x0000000103039819 */ /* 0x000fc800000006ff */
[----:B------:R-:W-:Y:S01]  /*0ce0*/  LOP3.LUT R3, R3, 0x80000000, R0, 0xf8, !PT ;  /* 0x8000000003037812 */ /* 0x000fe200078ef800 */
[----:B------:R-:W-:Y:S06]  /*0cf0*/  BRA `(.L_x_23) ;  /* 0x0000000000047947 */ /* 0x000fec0003800000 */
.L_x_24:
[----:B------:R0:W1:Y:S02]  /*0d00*/  MUFU.RCP R3, R0 ;  /* 0x0000000000037308 */ /* 0x0000640000001000 */
.L_x_23:
[----:B------:R-:W-:Y:S05]  /*0d10*/  BSYNC.RECONVERGENT B1 ;  /* 0x0000000000017941 */ /* 0x000fea0003800200 */
.L_x_21:
[----:B------:R-:W-:-:S04]  /*0d20*/  MOV R5, 0x0 ;  /* 0x0000000000057802 */ /* 0x000fc80000000f00 */
[----:B01----:R-:W-:Y:S05]  /*0d30*/  RET.REL.NODEC R4 `(_Z25computeIntensityGradientsPfS_S_S_ii) ;  /* 0xfffffff004b07950 */ /* 0x003fea0003c3ffff */
.L_x_25:
        /* <DEDUP_REMOVED lines=12> */
.L_x_72:


//--------------------- .text._Z17updateOutputLayerPfS_S_S_fii --------------------------
	.section	.text._Z17updateOutputLayerPfS_S_S_fii,"ax",@progbits
	.align	128
        .global         _Z17updateOutputLayerPfS_S_S_fii
        .type           _Z17updateOutputLayerPfS_S_S_fii,@function
        .size           _Z17updateOutputLayerPfS_S_S_fii,(.L_x_79 - _Z17updateOutputLayerPfS_S_S_fii)
        .other          _Z17updateOutputLayerPfS_S_S_fii,@"STO_CUDA_ENTRY STV_DEFAULT"
_Z17updateOutputLayerPfS_S_S_fii:
.text._Z17updateOutputLayerPfS_S_S_fii:
[----:B------:R-:W-:Y:S01]  /*0000*/  LDC R1, c[0x0][0x37c] ;  /* 0x0000df00ff017b82 */ /* 0x000fe20000000800 */
[----:B------:R-:W0:Y:S07]  /*0010*/  S2R R3, SR_TID.X ;  /* 0x0000000000037919 */ /* 0x000e2e0000002100 */
[----:B------:R-:W0:Y:S01]  /*0020*/  S2UR UR4, SR_CTAID.X ;  /* 0x00000000000479c3 */ /* 0x000e220000002500 */
[----:B------:R-:W1:Y:S01]  /*0030*/  LDCU UR6, c[0x0][0x3a4] ;  /* 0x00007480ff0677ac */ /* 0x000e620008000800 */
[----:B------:R-:W-:Y:S06]  /*0040*/  BSSY.RECONVERGENT B0, `(.L_x_26) ;  /* 0x000004b000007945 */ /* 0x000fec0003800200 */
[----:B------:R-:W0:Y:S08]  /*0050*/  LDC R0, c[0x0][0x360] ;  /* 0x0000d800ff007b82 */ /* 0x000e300000000800 */
[----:B------:R-:W2:Y:S01]  /*0060*/  LDC R5, c[0x0][0x3a8] ;  /* 0x0000ea00ff057b82 */ /* 0x000ea20000000800 */
[----:B0-----:R-:W-:Y:S01]  /*0070*/  IMAD R0, R0, UR4, R3 ;  /* 0x0000000400007c24 */ /* 0x001fe2000f8e0203 */
[----:B------:R-:W0:Y:S04]  /*0080*/  LDCU.64 UR4, c[0x0][0x358] ;  /* 0x00006b00ff0477ac */ /* 0x000e280008000a00 */
[----:B-1----:R-:W-:Y:S01]  /*0090*/  ISETP.GE.AND P0, PT, R0, UR6, PT ;  /* 0x0000000600007c0c */ /* 0x002fe2000bf06270 */
[----:B--2---:R-:W-:-:S05]  /*00a0*/  IMAD R3, R5, UR6, RZ ;  /* 0x0000000605037c24 */ /* 0x004fca000f8e02ff */
[----:B------:R-:W-:-:S13]  /*00b0*/  ISETP.GE.AND P1, PT, R0, R3, PT ;  /* 0x000000030000720c */ /* 0x000fda0003f26270 */
[----:B0-----:R-:W-:Y:S05]  /*00c0*/  @P1 BRA `(.L_x_27) ;  /* 0x0000000400081947 */ /* 0x001fea0003800000 */
[----:B------:R-:W-:Y:S01]  /*00d0*/  IABS R7, R5 ;  /* 0x0000000500077213 */ /* 0x000fe20000000000 */
[----:B------:R-:W-:Y:S01]  /*00e0*/  HFMA2 R10, -RZ, RZ, 1.5048828125, 33.21875 ;  /* 0x3e055027ff0a7431 */ /* 0x000fe200000001ff */
[----:B------:R-:W0:Y:S02]  /*00f0*/  LDCU UR7, c[0x0][0x3a0] ;  /* 0x00007400ff0777ac */ /* 0x000e240008000800 */
[----:B------:R-:W1:Y:S08]  /*0100*/  I2F.RP R4, R7 ;  /* 0x0000000700047306 */ /* 0x000e700000209400 */
[----:B-1----:R-:W1:Y:S02]  /*0110*/  MUFU.RCP R4, R4 ;  /* 0x0000000400047308 */ /* 0x002e640000001000 */
[----:B-1----:R-:W-:-:S06]  /*0120*/  IADD3 R2, PT, PT, R4, 0xffffffe, RZ ;  /* 0x0ffffffe04027810 */ /* 0x002fcc0007ffe0ff */
[----:B------:R1:W2:Y:S02]  /*0130*/  F2I.FTZ.U32.TRUNC.NTZ R3, R2 ;  /* 0x0000000200037305 */ /* 0x0002a4000021f000 */
[----:B-1----:R-:W-:Y:S01]  /*0140*/  HFMA2 R2, -RZ, RZ, 0, 0 ;  /* 0x00000000ff027431 */ /* 0x002fe200000001ff */
[----:B--2---:R-:W-:-:S05]  /*0150*/  IADD3 R6, PT, PT, RZ, -R3, RZ ;  /* 0x80000003ff067210 */ /* 0x004fca0007ffe0ff */
[----:B------:R-:W-:Y:S01]  /*0160*/  IMAD R9, R6, R7, RZ ;  /* 0x0000000706097224 */ /* 0x000fe200078e02ff */
[----:B------:R-:W-:-:S03]  /*0170*/  IABS R6, R0 ;  /* 0x0000000000067213 */ /* 0x000fc60000000000 */
[----:B------:R-:W-:Y:S01]  /*0180*/  IMAD.HI.U32 R3, R3, R9, R2 ;  /* 0x0000000903037227 */ /* 0x000fe200078e0002 */
[----:B------:R-:W-:-:S04]  /*0190*/  LOP3.LUT R2, R0, R5, RZ, 0x3c, !PT ;  /* 0x0000000500027212 */ /* 0x000fc800078e3cff */
[----:B------:R-:W-:Y:S01]  /*01a0*/  ISETP.GE.AND P2, PT, R2, RZ, PT ;  /* 0x000000ff0200720c */ /* 0x000fe20003f46270 */
[----:B------:R-:W-:-:S05]  /*01b0*/  IMAD.HI.U32 R3, R3, R6, RZ ;  /* 0x0000000603037227 */ /* 0x000fca00078e00ff */
[----:B------:R-:W-:-:S05]  /*01c0*/  IADD3 R4, PT, PT, -R3, RZ, RZ ;  /* 0x000000ff03047210 */ /* 0x000fca0007ffe1ff */
[----:B------:R-:W-:-:S05]  /*01d0*/  IMAD R4, R7, R4, R6 ;  /* 0x0000000407047224 */ /* 0x000fca00078e0206 */
[----:B------:R-:W-:-:S13]  /*01e0*/  ISETP.GT.U32.AND P3, PT, R7, R4, PT ;  /* 0x000000040700720c */ /* 0x000fda0003f64070 */
[-C--:B------:R-:W-:Y:S02]  /*01f0*/  @!P3 IADD3 R4, PT, PT, R4, -R7.reuse, RZ ;  /* 0x800000070404b210 */ /* 0x080fe40007ffe0ff */
[----:B------:R-:W-:Y:S02]  /*0200*/  @!P3 IADD3 R3, PT, PT, R3, 0x1, RZ ;  /* 0x000000010303b810 */ /* 0x000fe40007ffe0ff */
[----:B------:R-:W-:Y:S02]  /*0210*/  ISETP.GE.U32.AND P1, PT, R4, R7, PT ;  /* 0x000000070400720c */ /* 0x000fe40003f26070 */
[----:B------:R-:W-:Y:S01]  /*0220*/  ISETP.NE.AND P3, PT, R5, RZ, PT ;  /* 0x000000ff0500720c */ /* 0x000fe20003f65270 */
[----:B------:R-:W1:Y:S10]  /*0230*/  LDC.64 R6, c[0x0][0x398] ;  /* 0x0000e600ff067b82 */ /* 0x000e740000000a00 */
[----:B------:R-:W-:-:S04]  /*0240*/  @P1 IADD3 R3, PT, PT, R3, 0x1, RZ ;  /* 0x0000000103031810 */ /* 0x000fc80007ffe0ff */
[----:B------:R-:W-:-:S04]  /*0250*/  MOV R9, R3 ;  /* 0x0000000300097202 */ /* 0x000fc80000000f00 */
[----:B------:R-:W-:Y:S02]  /*0260*/  @!P2 IADD3 R9, PT, PT, -R9, RZ, RZ ;  /* 0x000000ff0909a210 */ /* 0x000fe40007ffe1ff */
[----:B------:R-:W-:-:S04]  /*0270*/  @!P3 LOP3.LUT R9, RZ, R5, RZ, 0x33, !PT ;  /* 0x00000005ff09b212 */ /* 0x000fc800078e33ff */
[----:B------:R-:W-:-:S05]  /*0280*/  IADD3 R3, PT, PT, -R9, RZ, RZ ;  /* 0x000000ff09037210 */ /* 0x000fca0007ffe1ff */
[----:B------:R-:W-:Y:S02]  /*0290*/  IMAD R3, R5, R3, R0 ;  /* 0x0000000305037224 */ /* 0x000fe400078e0200 */
[----:B------:R-:W2:Y:S02]  /*02a0*/  LDC.64 R4, c[0x0][0x390] ;  /* 0x0000e400ff047b82 */ /* 0x000ea40000000a00 */
[----:B-1----:R-:W-:-:S06]  /*02b0*/  IMAD.WIDE R6, R3, 0x4, R6 ;  /* 0x0000000403067825 */ /* 0x002fcc00078e0206 */
[----:B------:R-:W3:Y:S01]  /*02c0*/  LDG.E R6, desc[UR4][R6.64] ;  /* 0x0000000406067981 */ /* 0x000ee2000c1e1900 */
[----:B------:R-:W1:Y:S01]  /*02d0*/  LDC.64 R2, c[0x0][0x380] ;  /* 0x0000e000ff027b82 */ /* 0x000e620000000a00 */
[----:B--2---:R-:W-:-:S06]  /*02e0*/  IMAD.WIDE R4, R9, 0x4, R4 ;  /* 0x0000000409047825 */ /* 0x004fcc00078e0204 */
[----:B------:R2:W4:Y:S01]  /*02f0*/  LDG.E R4, desc[UR4][R4.64] ;  /* 0x0000000404047981 */ /* 0x000522000c1e1900 */
[----:B-1----:R-:W-:-:S05]  /*0300*/  IMAD.WIDE R2, R0, 0x4, R2 ;  /* 0x0000000400027825 */ /* 0x002fca00078e0202 */
[----:B------:R-:W0:Y:S01]  /*0310*/  LDG.E R11, desc[UR4][R2.64] ;  /* 0x00000004020b7981 */ /* 0x000e22000c1e1900 */
[----:B---3--:R-:W-:-:S05]  /*0320*/  FADD R8, R6, 1 ;  /* 0x3f80000006087421 */ /* 0x008fca0000000000 */
[----:B------:R-:W-:-:S13]  /*0330*/  FSETP.GEU.AND P1, PT, R8, 1.175494350822287508e-38, PT ;  /* 0x008000000800780b */ /* 0x000fda0003f2e000 */
[----:B------:R-:W-:-:S05]  /*0340*/  @!P1 FMUL R8, R8, 8388608 ;  /* 0x4b00000008089820 */ /* 0x000fca0000400000 */
[----:B------:R-:W-:-:S04]  /*0350*/  IADD3 R9, PT, PT, R8, -0x3f2aaaab, RZ ;  /* 0xc0d5555508097810 */ /* 0x000fc80007ffe0ff */
[----:B------:R-:W-:-:S04]  /*0360*/  LOP3.LUT R9, R9, 0xff800000, RZ, 0xc0, !PT ;  /* 0xff80000009097812 */ /* 0x000fc800078ec0ff */
[----:B------:R-:W-:-:S05]  /*0370*/  IADD3 R6, PT, PT, R8, -R9, RZ ;  /* 0x8000000908067210 */ /* 0x000fca0007ffe0ff */
[----:B------:R-:W-:-:S04]  /*0380*/  FADD R7, R6, -1 ;  /* 0xbf80000006077421 */ /* 0x000fc80000000000 */
[----:B------:R-:W-:-:S04]  /*0390*/  FFMA R6, R7, -R10, 0.14084610342979431152 ;  /* 0x3e1039f607067423 */ /* 0x000fc8000000080a */
[----:B------:R-:W-:-:S04]  /*03a0*/  FFMA R6, R7, R6, -0.12148627638816833496 ;  /* 0xbdf8cdcc07067423 */ /* 0x000fc80000000006 */
[----:B------:R-:W-:-:S04]  /*03b0*/  FFMA R6, R7, R6, 0.13980610668659210205 ;  /* 0x3e0f295507067423 */ /* 0x000fc80000000006 */
[----:B------:R-:W-:-:S04]  /*03c0*/  FFMA R6, R7, R6, -0.16684235632419586182 ;  /* 0xbe2ad8b907067423 */ /* 0x000fc80000000006 */
[----:B------:R-:W-:-:S04]  /*03d0*/  FFMA R6, R7, R6, 0.20012299716472625732 ;  /* 0x3e4ced0b07067423 */ /* 0x000fc80000000006 */
[----:B------:R-:W-:-:S04]  /*03e0*/  FFMA R6, R7, R6, -0.24999669194221496582 ;  /* 0xbe7fff2207067423 */ /* 0x000fc80000000006 */
[C---:B------:R-:W-:Y:S01]  /*03f0*/  FFMA R6, R7.reuse, R6, 0.33333182334899902344 ;  /* 0x3eaaaa7807067423 */ /* 0x040fe20000000006 */
[----:B--2---:R-:W-:Y:S02]  /*0400*/  FSEL R5, RZ, -23, P1 ;  /* 0xc1b80000ff057808 */ /* 0x004fe40000800000 */
[----:B------:R-:W-:Y:S01]  /*0410*/  ISETP.GT.U32.AND P1, PT, R8, 0x7f7fffff, PT ;  /* 0x7f7fffff0800780c */ /* 0x000fe20003f24070 */
[----:B------:R-:W-:Y:S01]  /*0420*/  FFMA R10, R7, R6, -0.5 ;  /* 0xbf000000070a7423 */ /* 0x000fe20000000006 */
[----:B------:R-:W-:-:S03]  /*0430*/  I2FP.F32.S32 R6, R9 ;  /* 0x0000000900067245 */ /* 0x000fc60000201400 */
[C---:B------:R-:W-:Y:S02]  /*0440*/  FMUL R10, R7.reuse, R10 ;  /* 0x0000000a070a7220 */ /* 0x040fe40000400000 */
[----:B------:R-:W-:Y:S02]  /*0450*/  FFMA R5, R6, 1.1920928955078125e-07, R5 ;  /* 0x3400000006057823 */ /* 0x000fe40000000005 */
[----:B------:R-:W-:Y:S01]  /*0460*/  FFMA R10, R7, R10, R7 ;  /* 0x0000000a070a7223 */ /* 0x000fe20000000007 */
[----:B------:R-:W-:-:S03]  /*0470*/  MOV R7, 0x7f800000 ;  /* 0x7f80000000077802 */ /* 0x000fc60000000f00 */
[----:B------:R-:W-:Y:S02]  /*0480*/  FFMA R5, R5, 0.69314718246459960938, R10 ;  /* 0x3f31721805057823 */ /* 0x000fe4000000000a */
[C---:B------:R-:W-:Y:S01]  /*0490*/  @P1 FFMA R5, R8.reuse, R7, +INF ;  /* 0x7f80000008051423 */ /* 0x040fe20000000007 */
[----:B------:R-:W-:-:S04]  /*04a0*/  FSETP.NEU.AND P1, PT, R8, RZ, PT ;  /* 0x000000ff0800720b */ /* 0x000fc80003f2d000 */
[----:B------:R-:W-:-:S05]  /*04b0*/  FSEL R5, R5, -INF , P1 ;  /* 0xff80000005057808 */ /* 0x000fca0000800000 */
[----:B----4-:R-:W-:-:S04]  /*04c0*/  FMUL R4, R4, R5 ;  /* 0x0000000504047220 */ /* 0x010fc80000400000 */
[----:B0-----:R-:W-:-:S05]  /*04d0*/  FFMA R11, -R4, UR7, R11 ;  /* 0x00000007040b7c23 */ /* 0x001fca000800010b */
[----:B------:R0:W-:Y:S02]  /*04e0*/  STG.E desc[UR4][R2.64], R11 ;  /* 0x0000000b02007986 */ /* 0x0001e4000c101904 */
.L_x_27:
[----:B------:R-:W-:Y:S05]  /*04f0*/  BSYNC.RECONVERGENT B0 ;  /* 0x0000000000007941 */ /* 0x000fea0003800200 */
.L_x_26:
[----:B------:R-:W-:Y:S05]  /*0500*/  @P0 EXIT ;  /* 0x000000000000094d */ /* 0x000fea0003800000 */
[----:B0-----:R-:W0:Y:S01]  /*0510*/  LDC.64 R2, c[0x0][0x390] ;  /* 0x0000e400ff027b82 */ /* 0x001e220000000a00 */
[----:B------:R-:W1:Y:S07]  /*0520*/  LDCU UR6, c[0x0][0x3a0] ;  /* 0x00007400ff0677ac */ /* 0x000e6e0008000800 */
[----:B------:R-:W2:Y:S01]  /*0530*/  LDC.64 R4, c[0x0][0x388] ;  /* 0x0000e200ff047b82 */ /* 0x000ea20000000a00 */
[----:B0-----:R-:W-:-:S06]  /*0540*/  IMAD.WIDE R2, R0, 0x4, R2 ;  /* 0x0000000400027825 */ /* 0x001fcc00078e0202 */
[----:B------:R-:W1:Y:S01]  /*0550*/  LDG.E R2, desc[UR4][R2.64] ;  /* 0x0000000402027981 */ /* 0x000e62000c1e1900 */
[----:B--2---:R-:W-:-:S05]  /*0560*/  IMAD.WIDE R4, R0, 0x4, R4 ;  /* 0x0000000400047825 */ /* 0x004fca00078e0204 */
[----:B------:R-:W1:Y:S02]  /*0570*/  LDG.E R7, desc[UR4][R4.64] ;  /* 0x0000000404077981 */ /* 0x000e64000c1e1900 */
[----:B-1----:R-:W-:-:S05]  /*0580*/  FFMA R7, -R2, UR6, R7 ;  /* 0x0000000602077c23 */ /* 0x002fca0008000107 */
[----:B------:R-:W-:Y:S01]  /*0590*/  STG.E desc[UR4][R4.64], R7 ;  /* 0x0000000704007986 */ /* 0x000fe2000c101904 */
[----:B------:R-:W-:Y:S05]  /*05a0*/  EXIT ;  /* 0x000000000000794d */ /* 0x000fea0003800000 */
.L_x_28:
        /* <DEDUP_REMOVED lines=13> */
.L_x_79:


//--------------------- .text._Z13computeOutputPfS_S_S_ii --------------------------
	.section	.text._Z13computeOutputPfS_S_S_ii,"ax",@progbits
	.align	128
        .global         _Z13computeOutputPfS_S_S_ii
        .type           _Z13computeOutputPfS_S_S_ii,@function
        .size           _Z13computeOutputPfS_S_S_ii,(.L_x_80 - _Z13computeOutputPfS_S_S_ii)
        .other          _Z13computeOutputPfS_S_S_ii,@"STO_CUDA_ENTRY STV_DEFAULT"
_Z13computeOutputPfS_S_S_ii:
.text._Z13computeOutputPfS_S_S_ii:
        /* <DEDUP_REMOVED lines=11> */
[----:B0-----:R-:W-:-:S06]  /*00b0*/  IMAD.WIDE R10, R0, 0x4, R10 ;  /* 0x00000004000a7825 */ /* 0x001fcc00078e020a */
[----:B-1----:R0:W5:Y:S01]  /*00c0*/  LDG.E R10, desc[UR12][R10.64] ;  /* 0x0000000c0a0a7981 */ /* 0x002162000c1e1900 */
[----:B--2---:R-:W-:-:S09]  /*00d0*/  UISETP.GE.AND UP0, UPT, UR8, 0x1, UPT ;  /* 0x000000010800788c */ /* 0x004fd2000bf06270 */
[----:B0-----:R-:W-:Y:S05]  /*00e0*/  BRA.U !UP0, `(.L_x_29) ;  /* 0x0000000d08d47547 */ /* 0x001fea000b800000 */
[----:B------:R-:W-:Y:S01]  /*00f0*/  UISETP.GE.U32.AND UP1, UPT, UR8, 0x4, UPT ;  /* 0x000000040800788c */ /* 0x000fe2000bf26070 */
[----:B------:R-:W-:Y:S01]  /*0100*/  HFMA2 R6, -RZ, RZ, 0, 0 ;  /* 0x00000000ff067431 */ /* 0x000fe200000001ff */
[----:B------:R-:W-:Y:S02]  /*0110*/  ULOP3.LUT UR9, UR8, 0x3, URZ, 0xc0, !UPT ;  /* 0x0000000308097892 */ /* 0x000fe4000f8ec0ff */
[----:B------:R-:W-:Y:S02]  /*0120*/  IMAD R5, R0, UR8, RZ ;  /* 0x0000000800057c24 */ /* 0x000fe4000f8e02ff */
[----:B------:R-:W-:-:S03]  /*0130*/  UISETP.NE.AND UP0, UPT, UR9, URZ, UPT ;  /* 0x000000ff0900728c */ /* 0x000fc6000bf05270 */
[----:B------:R-:W-:Y:S08]  /*0140*/  BRA.U !UP1, `(.L_x_30) ;  /* 0x0000000909187547 */ /* 0x000ff0000b800000 */
[----:B------:R-:W0:Y:S01]  /*0150*/  LDCU.128 UR4, c[0x0][0x380] ;  /* 0x00007000ff0477ac */ /* 0x000e220008000c00 */
[----:B------:R-:W-:Y:S01]  /*0160*/  MOV R4, R5 ;  /* 0x0000000500047202 */ /* 0x000fe20000000f00 */
[----:B------:R-:W-:-:S04]  /*0170*/  ULOP3.LUT UR10, UR8, 0x7ffffffc, URZ, 0xc0, !UPT ;  /* 0x7ffffffc080a7892 */ /* 0x000fc8000f8ec0ff */
[----:B------:R-:W-:Y:S02]  /*0180*/  UIADD3 UR11, UPT, UPT, -UR10, URZ, URZ ;  /* 0x000000ff0a0b7290 */ /* 0x000fe4000fffe1ff */
[----:B------:R-:W-:Y:S01]  /*0190*/  MOV R6, UR10 ;  /* 0x0000000a00067c02 */ /* 0x000fe20008000f00 */
[----:B0-----:R-:W-:Y:S02]  /*01a0*/  UIADD3 UR4, UP2, UPT, UR4, 0x8, URZ ;  /* 0x0000000804047890 */ /* 0x001fe4000ff5e0ff */
[----:B------:R-:W-:Y:S02]  /*01b0*/  UIADD3 UR6, UP1, UPT, UR6, 0x8, URZ ;  /* 0x0000000806067890 */ /* 0x000fe4000ff3e0ff */
[----:B------:R-:W-:Y:S02]  /*01c0*/  UIADD3.X UR5, UPT, UPT, URZ, UR5, URZ, UP2, !UPT ;  /* 0x00000005ff057290 */ /* 0x000fe400097fe4ff */
[----:B------:R-:W-:Y:S01]  /*01d0*/  MOV R2, UR4 ;  /* 0x0000000400027c02 */ /* 0x000fe20008000f00 */
[----:B------:R-:W-:-:S03]  /*01e0*/  UIADD3.X UR7, UPT, UPT, URZ, UR7, URZ, UP1, !UPT ;  /* 0x00000007ff077290 */ /* 0x000fc60008ffe4ff */
[----:B------:R-:W-:-:S09]  /*01f0*/  MOV R3, UR5 ;  /* 0x0000000500037c02 */ /* 0x000fd20008000f00 */
.L_x_31:
[----:B------:R-:W2:Y:S04]  /*0200*/  LDG.E R11, desc[UR12][R2.64+-0x8] ;  /* 0xfffff80c020b7981 */ /* 0x000ea8000c1e1900 */
[----:B------:R-:W3:Y:S04]  /*0210*/  LDG.E R12, desc[UR12][R2.64+-0x4] ;  /* 0xfffffc0c020c7981 */ /* 0x000ee8000c1e1900 */
[----:B------:R-:W4:Y:S04]  /*0220*/  LDG.E R14, desc[UR12][R2.64] ;  /* 0x0000000c020e7981 */ /* 0x000f28000c1e1900 */
[----:B------:R-:W4:Y:S01]  /*0230*/  LDG.E R15, desc[UR12][R2.64+0x4] ;  /* 0x0000040c020f7981 */ /* 0x000f22000c1e1900 */
[----:B------:R-:W-:-:S02]  /*0240*/  MOV R20, UR6 ;  /* 0x0000000600147c02 */ /* 0x000fc40008000f00 */
[----:B------:R-:W-:-:S03]  /*0250*/  MOV R21, UR7 ;  /* 0x0000000700157c02 */ /* 0x000fc60008000f00 */
[----:B------:R-:W-:-:S05]  /*0260*/  IMAD.WIDE R20, R4, 0x4, R20 ;  /* 0x0000000404147825 */ /* 0x000fca00078e0214 */
[----:B------:R-:W4:Y:S04]  /*0270*/  LDG.E R13, desc[UR12][R20.64+-0x8] ;  /* 0xfffff80c140d7981 */ /* 0x000f28000c1e1900 */
[----:B------:R-:W4:Y:S04]  /*0280*/  LDG.E R9, desc[UR12][R20.64+-0x4] ;  /* 0xfffffc0c14097981 */ /* 0x000f28000c1e1900 */
[----:B------:R-:W4:Y:S04]  /*0290*/  LDG.E R8, desc[UR12][R20.64] ;  /* 0x0000000c14087981 */ /* 0x000f28000c1e1900 */
[----:B------:R0:W4:Y:S01]  /*02a0*/  LDG.E R7, desc[UR12][R20.64+0x4] ;  /* 0x0000040c14077981 */ /* 0x000122000c1e1900 */
[----:B------:R-:W-:Y:S01]  /*02b0*/  MOV R16, 0x3e055027 ;  /* 0x3e05502700107802 */ /* 0x000fe20000000f00 */
[----:B------:R-:W-:Y:S01]  /*02c0*/  UIADD3 UR11, UPT, UPT, UR11, 0x4, URZ ;  /* 0x000000040b0b7890 */ /* 0x000fe2000fffe0ff */
[----:B------:R-:W-:-:S03]  /*02d0*/  IADD3 R4, PT, PT, R4, 0x4, RZ ;  /* 0x0000000404047810 */ /* 0x000fc60007ffe0ff */
[----:B------:R-:W-:Y:S01]  /*02e0*/  UISETP.NE.AND UP1, UPT, UR11, URZ, UPT ;  /* 0x000000ff0b00728c */ /* 0x000fe2000bf25270 */
[----:B--2---:R-:W-:Y:S01]  /*02f0*/  FADD R11, R11, 1 ;  /* 0x3f8000000b0b7421 */ /* 0x004fe20000000000 */
[----:B---3--:R-:W-:-:S04]  /*0300*/  FADD R12, R12, 1 ;  /* 0x3f8000000c0c7421 */ /* 0x008fc80000000000 */
[----:B------:R-:W-:Y:S01]  /*0310*/  FSETP.GEU.AND P0, PT, R11, 1.175494350822287508e-38, PT ;  /* 0x008000000b00780b */ /* 0x000fe20003f0e000 */
[----:B----4-:R-:W-:Y:S01]  /*0320*/  FADD R14, R14, 1 ;  /* 0x3f8000000e0e7421 */ /* 0x010fe20000000000 */
[----:B------:R-:W-:Y:S01]  /*0330*/  FSETP.GEU.AND P2, PT, R12, 1.175494350822287508e-38, PT ;  /* 0x008000000c00780b */ /* 0x000fe20003f4e000 */
[----:B------:R-:W-:-:S03]  /*0340*/  FADD R15, R15, 1 ;  /* 0x3f8000000f0f7421 */ /* 0x000fc60000000000 */
[----:B------:R-:W-:Y:S02]  /*0350*/  FSETP.GEU.AND P1, PT, R14, 1.175494350822287508e-38, PT ;  /* 0x008000000e00780b */ /* 0x000fe40003f2e000 */
[----:B------:R-:W-:-:S05]  /*0360*/  FSETP.GEU.AND P3, PT, R15, 1.175494350822287508e-38, PT ;  /* 0x008000000f00780b */ /* 0x000fca0003f6e000 */
[----:B------:R-:W-:Y:S02]  /*0370*/  @!P0 FMUL R11, R11, 8388608 ;  /* 0x4b0000000b0b8820 */ /* 0x000fe40000400000 */
[----:B------:R-:W-:-:S03]  /*0380*/  @!P2 FMUL R12, R12, 8388608 ;  /* 0x4b0000000c0ca820 */ /* 0x000fc60000400000 */
[----:B------:R-:W-:Y:S01]  /*0390*/  IADD3 R18, PT, PT, R11, -0x3f2aaaab, RZ ;  /* 0xc0d555550b127810 */ /* 0x000fe20007ffe0ff */
[----:B------:R-:W-:-:S03]  /*03a0*/  @!P1 FMUL R14, R14, 8388608 ;  /* 0x4b0000000e0e9820 */ /* 0x000fc60000400000 */
[----:B------:R-:W-:Y:S02]  /*03b0*/  LOP3.LUT R18, R18, 0xff800000, RZ, 0xc0, !PT ;  /* 0xff80000012127812 */ /* 0x000fe400078ec0ff */
[----:B------:R-:W-:Y:S01]  /*03c0*/  IADD3 R17, PT, PT, R12, -0x3f2aaaab, RZ ;  /* 0xc0d555550c117810 */ /* 0x000fe20007ffe0ff */
[----:B------:R-:W-:Y:S01]  /*03d0*/  @!P3 FMUL R15, R15, 8388608 ;  /* 0x4b0000000f0fb820 */ /* 0x000fe20000400000 */
[----:B------:R-:W-:Y:S02]  /*03e0*/  IADD3 R19, PT, PT, R11, -R18, RZ ;  /* 0x800000120b137210 */ /* 0x000fe40007ffe0ff */
[----:B------:R-:W-:Y:S02]  /*03f0*/  LOP3.LUT R17, R17, 0xff800000, RZ, 0xc0, !PT ;  /* 0xff80000011117812 */ /* 0x000fe400078ec0ff */
[----:B------:R-:W-:Y:S01]  /*0400*/  IADD3 R23, PT, PT, R14, -0x3f2aaaab, RZ ;  /* 0xc0d555550e177810 */ /* 0x000fe20007ffe0ff */
[----:B------:R-:W-:Y:S01]  /*0410*/  FADD R19, R19, -1 ;  /* 0xbf80000013137421 */ /* 0x000fe20000000000 */
[----:B0-----:R-:W-:-:S02]  /*0420*/  IADD3 R21, PT, PT, R12, -R17, RZ ;  /* 0x800000110c157210 */ /* 0x001fc40007ffe0ff */
[----:B------:R-:W-:Y:S01]  /*0430*/  IADD3 R26, PT, PT, R15, -0x3f2aaaab, RZ ;  /* 0xc0d555550f1a7810 */ /* 0x000fe20007ffe0ff */
[----:B------:R-:W-:Y:S01]  /*0440*/  FFMA R20, R19, -R16, 0.14084610342979431152 ;  /* 0x3e1039f613147423 */ /* 0x000fe20000000810 */
[----:B------:R-:W-:Y:S01]  /*0450*/  I2FP.F32.S32 R17, R17 ;  /* 0x0000001100117245 */ /* 0x000fe20000201400 */
[----:B------:R-:W-:Y:S01]  /*0460*/  FADD R21, R21, -1 ;  /* 0xbf80000015157421 */ /* 0x000fe20000000000 */
[----:B------:R-:W-:Y:S01]  /*0470*/  FSETP.NEU.AND P4, PT, R12, RZ, PT ;  /* 0x000000ff0c00720b */ /* 0x000fe20003f8d000 */
[----:B------:R-:W-:Y:S02]  /*0480*/  FFMA R20, R19, R20, -0.12148627638816833496 ;  /* 0xbdf8cdcc13147423 */ /* 0x000fe40000000014 */
[----:B------:R-:W-:Y:S02]  /*0490*/  FFMA R22, R21, -R16, 0.14084610342979431152 ;  /* 0x3e1039f615167423 */ /* 0x000fe40000000810 */
[----:B------:R-:W-:Y:S02]  /*04a0*/  FFMA R20, R19, R20, 0.13980610668659210205 ;  /* 0x3e0f295513147423 */ /* 0x000fe40000000014 */
[----:B------:R-:W-:-:S02]  /*04b0*/  FFMA R22, R21, R22, -0.12148627638816833496 ;  /* 0xbdf8cdcc15167423 */ /* 0x000fc40000000016 */
[----:B------:R-:W-:Y:S02]  /*04c0*/  FFMA R20, R19, R20, -0.16684235632419586182 ;  /* 0xbe2ad8b913147423 */ /* 0x000fe40000000014 */
[----:B------:R-:W-:Y:S02]  /*04d0*/  FFMA R22, R21, R22, 0.13980610668659210205 ;  /* 0x3e0f295515167423 */ /* 0x000fe40000000016 */
[----:B------:R-:W-:Y:S02]  /*04e0*/  FFMA R20, R19, R20, 0.20012299716472625732 ;  /* 0x3e4ced0b13147423 */ /* 0x000fe40000000014 */
[----:B------:R-:W-:Y:S02]  /*04f0*/  FFMA R22, R21, R22, -0.16684235632419586182 ;  /* 0xbe2ad8b915167423 */ /* 0x000fe40000000016 */
[----:B------:R-:W-:Y:S02]  /*0500*/  FFMA R20, R19, R20, -0.24999669194221496582 ;  /* 0xbe7fff2213147423 */ /* 0x000fe40000000014 */
[----:B------:R-:W-:Y:S01]  /*0510*/  FFMA R24, R21, R22, 0.20012299716472625732 ;  /* 0x3e4ced0b15187423 */ /* 0x000fe20000000016 */
[----:B------:R-:W-:Y:S01]  /*0520*/  FSEL R22, RZ, -23, P0 ;  /* 0xc1b80000ff167808 */ /* 0x000fe20000000000 */
[----:B------:R-:W-:Y:S01]  /*0530*/  FFMA R20, R19, R20, 0.33333182334899902344 ;  /* 0x3eaaaa7813147423 */ /* 0x000fe20000000014 */
[----:B------:R-:W-:Y:S01]  /*0540*/  FSETP.NEU.AND P0, PT, R11, RZ, PT ;  /* 0x000000ff0b00720b */ /* 0x000fe20003f0d000 */
[----:B------:R-:W-:-:S02]  /*0550*/  FFMA R24, R21, R24, -0.24999669194221496582 ;  /* 0xbe7fff2215187423 */ /* 0x000fc40000000018 */
[----:B------:R-:W-:Y:S02]  /*0560*/  FFMA R20, R19, R20, -0.5 ;  /* 0xbf00000013147423 */ /* 0x000fe40000000014 */
[----:B------:R-:W-:Y:S02]  /*0570*/  FFMA R24, R21, R24, 0.33333182334899902344 ;  /* 0x3eaaaa7815187423 */ /* 0x000fe40000000018 */
[----:B------:R-:W-:Y:S02]  /*0580*/  FMUL R20, R19, R20 ;  /* 0x0000001413147220 */ /* 0x000fe40000400000 */
[----:B------:R-:W-:Y:S02]  /*0590*/  FFMA R24, R21, R24, -0.5 ;  /* 0xbf00000015187423 */ /* 0x000fe40000000018 */
[----:B------:R-:W-:Y:S01]  /*05a0*/  FFMA R20, R19, R20, R19 ;  /* 0x0000001413147223 */ /* 0x000fe20000000013 */
[----:B------:R-:W-:Y:S02]  /*05b0*/  LOP3.LUT R19, R23, 0xff800000, RZ, 0xc0, !PT ;  /* 0xff80000017137812 */ /* 0x000fe400078ec0ff */
[----:B------:R-:W-:-:S02]  /*05c0*/  I2FP.F32.S32 R23, R18 ;  /* 0x0000001200177245 */ /* 0x000fc40000201400 */
[----:B------:R-:W-:-:S03]  /*05d0*/  IADD3 R18, PT, PT, R14, -R19, RZ ;  /* 0x800000130e127210 */ /* 0x000fc60007ffe0ff */
[----:B------:R-:W-:Y:S01]  /*05e0*/  FFMA R25, R23, 1.1920928955078125e-07, R22 ;  /* 0x3400000017197823 */ /* 0x000fe20000000016 */
[----:B------:R-:W-:Y:S01]  /*05f0*/  FMUL R22, R21, R24 ;  /* 0x0000001815167220 */ /* 0x000fe20000400000 */
[----:B------:R-:W-:Y:S01]  /*0600*/  FADD R23, R18, -1 ;  /* 0xbf80000012177421 */ /* 0x000fe20000000000 */
[----:B------:R-:W-:Y:S01]  /*0610*/  LOP3.LUT R18, R26, 0xff800000, RZ, 0xc0, !PT ;  /* 0xff8000001a127812 */ /* 0x000fe200078ec0ff */
[----:B------:R-:W-:Y:S01]  /*0620*/  FFMA R20, R25, 0.69314718246459960938, R20 ;  /* 0x3f31721819147823 */ /* 0x000fe20000000014 */
[----:B------:R-:W-:Y:S01]  /*0630*/  FFMA R22, R21, R22, R21 ;  /* 0x0000001615167223 */ /* 0x000fe20000000015 */
[----:B------:R-:W-:Y:S01]  /*0640*/  FFMA R26, R23, -R16, 0.14084610342979431152 ;  /* 0x3e1039f6171a7423 */ /* 0x000fe20000000810 */
[-C--:B------:R-:W-:Y:S02]  /*0650*/  IADD3 R24, PT, PT, R15, -R18.reuse, RZ ;  /* 0x800000120f187210 */ /* 0x080fe40007ffe0ff */
[----:B------:R-:W-:Y:S01]  /*0660*/  I2FP.F32.S32 R18, R18 ;  /* 0x0000001200127245 */ /* 0x000fe20000201400 */
[----:B------:R-:W-:-:S02]  /*0670*/  FFMA R26, R23, R26, -0.12148627638816833496 ;  /* 0xbdf8cdcc171a7423 */ /* 0x000fc4000000001a */
[----:B------:R-:W-:Y:S02]  /*0680*/  FADD R21, R24, -1 ;  /* 0xbf80000018157421 */ /* 0x000fe40000000000 */
[----:B------:R-:W-:Y:S02]  /*0690*/  FFMA R26, R23, R26, 0.13980610668659210205 ;  /* 0x3e0f2955171a7423 */ /* 0x000fe4000000001a */
[----:B------:R-:W-:Y:S01]  /*06a0*/  FFMA R24, R21, -R16, 0.14084610342979431152 ;  /* 0x3e1039f615187423 */ /* 0x000fe20000000810 */
[----:B------:R-:W-:Y:S01]  /*06b0*/  FSEL R16, RZ, -23, P2 ;  /* 0xc1b80000ff107808 */ /* 0x000fe20001000000 */
[----:B------:R-:W-:Y:S01]  /*06c0*/  FFMA R26, R23, R26, -0.16684235632419586182 ;  /* 0xbe2ad8b9171a7423 */ /* 0x000fe2000000001a */
[----:B------:R-:W-:Y:S01]  /*06d0*/  ISETP.GT.U32.AND P2, PT, R11, 0x7f7fffff, PT ;  /* 0x7f7fffff0b00780c */ /* 0x000fe20003f44070 */
[----:B------:R-:W-:Y:S02]  /*06e0*/  FFMA R24, R21, R24, -0.12148627638816833496 ;  /* 0xbdf8cdcc15187423 */ /* 0x000fe40000000018 */
[----:B------:R-:W-:Y:S01]  /*06f0*/  FFMA R26, R23, R26, 0.20012299716472625732 ;  /* 0x3e4ced0b171a7423 */ /* 0x000fe2000000001a */
[----:B------:R-:W-:Y:S01]  /*0700*/  FFMA R17, R17, 1.1920928955078125e-07, R16 ;  /* 0x3400000011117823 */ /* 0x000fe20000000010 */
[----:B------:R-:W-:Y:S01]  /*0710*/  FFMA R24, R21, R24, 0.13980610668659210205 ;  /* 0x3e0f295515187423 */ /* 0x000fe20000000018 */
[----:B------:R-:W-:Y:S01]  /*0720*/  MOV R16, 0x7f800000 ;  /* 0x7f80000000107802 */ /* 0x000fe20000000f00 */
[----:B------:R-:W-:Y:S01]  /*0730*/  FFMA R26, R23, R26, -0.24999669194221496582 ;  /* 0xbe7fff22171a7423 */ /* 0x000fe2000000001a */
[----:B------:R-:W-:Y:S01]  /*0740*/  FFMA R22, R17, 0.69314718246459960938, R22 ;  /* 0x3f31721811167823 */ /* 0x000fe20000000016 */
[----:B------:R-:W-:Y:S01]  /*0750*/  FFMA R28, R21, R24, -0.16684235632419586182 ;  /* 0xbe2ad8b9151c7423 */ /* 0x000fe20000000018 */
[----:B------:R-:W-:Y:S01]  /*0760*/  FSEL R17, RZ, -23, P1 ;  /* 0xc1b80000ff117808 */ /* 0x000fe20000800000 */
[----:B------:R-:W-:Y:S01]  /*0770*/  FFMA R26, R23, R26, 0.33333182334899902344 ;  /* 0x3eaaaa78171a7423 */ /* 0x000fe2000000001a */
[----:B------:R-:W-:Y:S01]  /*0780*/  ISETP.GT.U32.AND P1, PT, R12, 0x7f7fffff, PT ;  /* 0x7f7fffff0c00780c */ /* 0x000fe20003f24070 */
[----:B------:R-:W-:Y:S01]  /*0790*/  FFMA R28, R21, R28, 0.20012299716472625732 ;  /* 0x3e4ced0b151c7423 */ /* 0x000fe2000000001c */
[----:B------:R-:W-:Y:S01]  /*07a0*/  @P2 FFMA R20, R11, R16, +INF ;  /* 0x7f8000000b142423 */ /* 0x000fe20000000010 */
[----:B------:R-:W-:Y:S01]  /*07b0*/  FFMA R26, R23, R26, -0.5 ;  /* 0xbf000000171a7423 */ /* 0x000fe2000000001a */
[----:B------:R-:W-:Y:S01]  /*07c0*/  ISETP.GT.U32.AND P2, PT, R14, 0x7f7fffff, PT ;  /* 0x7f7fffff0e00780c */ /* 0x000fe20003f44070 */
[----:B------:R-:W-:Y:S01]  /*07d0*/  FFMA R28, R21, R28, -0.24999669194221496582 ;  /* 0xbe7fff22151c7423 */ /* 0x000fe2000000001c */
[----:B------:R-:W-:Y:S01]  /*07e0*/  I2FP.F32.S32 R24, R19 ;  /* 0x0000001300187245 */ /* 0x000fe20000201400 */
[----:B------:R-:W-:Y:S01]  /*07f0*/  FMUL R26, R23, R26 ;  /* 0x0000001a171a7220 */ /* 0x000fe20000400000 */
[----:B------:R-:W-:Y:S01]  /*0800*/  FSEL R11, RZ, -23, P3 ;  /* 0xc1b80000ff0b7808 */ /* 0x000fe20001800000 */
[----:B------:R-:W-:Y:S01]  /*0810*/  FFMA R28, R21, R28, 0.33333182334899902344 ;  /* 0x3eaaaa78151c7423 */ /* 0x000fe2000000001c */
[----:B------:R-:W-:Y:S01]  /*0820*/  ISETP.GT.U32.AND P3, PT, R15, 0x7f7fffff, PT ;  /* 0x7f7fffff0f00780c */ /* 0x000fe20003f64070 */
[----:B------:R-:W-:Y:S01]  /*0830*/  FFMA R17, R24, 1.1920928955078125e-07, R17 ;  /* 0x3400000018117823 */ /* 0x000fe20000000011 */
[----:B------:R-:W-:Y:S01]  /*0840*/  FFMA R26, R23, R26, R23 ;  /* 0x0000001a171a7223 */ /* 0x000fe20000000017 */
[----:B------:R-:W-:Y:S01]  /*0850*/  FFMA R28, R21, R28, -0.5 ;  /* 0xbf000000151c7423 */ /* 0x000fe2000000001c */
[----:B------:R-:W-:Y:S01]  /*0860*/  @P1 FFMA R22, R12, R16, +INF ;  /* 0x7f8000000c161423 */ /* 0x000fe20000000010 */
[----:B------:R-:W-:Y:S01]  /*0870*/  FSEL R20, R20, -INF , P0 ;  /* 0xff80000014147808 */ /* 0x000fe20000000000 */
[----:B------:R-:W-:Y:S01]  /*0880*/  FFMA R17, R17, 0.69314718246459960938, R26 ;  /* 0x3f31721811117823 */ /* 0x000fe2000000001a */
[C---:B------:R-:W-:Y:S01]  /*0890*/  FMUL R28, R21.reuse, R28 ;  /* 0x0000001c151c7220 */ /* 0x040fe20000400000 */
[----:B------:R-:W-:Y:S01]  /*08a0*/  FFMA R11, R18, 1.1920928955078125e-07, R11 ;  /* 0x34000000120b7823 */ /* 0x000fe2000000000b */
[C---:B------:R-:W-:Y:S01]  /*08b0*/  @P2 FFMA R17, R14.reuse, R16, +INF ;  /* 0x7f8000000e112423 */ /* 0x040fe20000000010 */
[----:B------:R-:W-:Y:S01]  /*08c0*/  FSETP.NEU.AND P0, PT, R14, RZ, PT ;  /* 0x000000ff0e00720b */ /* 0x000fe20003f0d000 */
[----:B------:R-:W-:Y:S01]  /*08d0*/  FFMA R28, R21, R28, R21 ;  /* 0x0000001c151c7223 */ /* 0x000fe20000000015 */
[----:B------:R-:W-:Y:S01]  /*08e0*/  FSEL R22, R22, -INF , P4 ;  /* 0xff80000016167808 */ /* 0x000fe20002000000 */
[----:B-----5:R-:W-:Y:S01]  /*08f0*/  FFMA R20, R13, R20, R10 ;  /* 0x000000140d147223 */ /* 0x020fe2000000000a */
[----:B------:R-:W-:Y:S01]  /*0900*/  FSETP.NEU.AND P1, PT, R15, RZ, PT ;  /* 0x000000ff0f00720b */ /* 0x000fe20003f2d000 */
[----:B------:R-:W-:Y:S01]  /*0910*/  FFMA R11, R11, 0.69314718246459960938, R28 ;  /* 0x3f3172180b0b7823 */ /* 0x000fe2000000001c */
[----:B------:R-:W-:Y:S01]  /*0920*/  @P3 FFMA R11, R15, R16, +INF ;  /* 0x7f8000000f0b3423 */ /* 0x000fe20000000010 */
[----:B------:R-:W-:Y:S01]  /*0930*/  FSEL R17, R17, -INF , P0 ;  /* 0xff80000011117808 */ /* 0x000fe20000000000 */
[----:B------:R-:W-:Y:S01]  /*0940*/  FFMA R9, R9, R22, R20 ;  /* 0x0000001609097223 */ /* 0x000fe20000000014 */
[----:B------:R-:W-:-:S02]  /*0950*/  IADD3 R2, P0, PT, R2, 0x10, RZ ;  /* 0x0000001002027810 */ /* 0x000fc40007f1e0ff */
[----:B------:R-:W-:Y:S01]  /*0960*/  FSEL R11, R11, -INF , P1 ;  /* 0xff8000000b0b7808 */ /* 0x000fe20000800000 */
[----:B------:R-:W-:Y:S01]  /*0970*/  FFMA R8, R8, R17, R9 ;  /* 0x0000001108087223 */ /* 0x000fe20000000009 */
[----:B------:R-:W-:-:S03]  /*0980*/  IADD3.X R3, PT, PT, RZ, R3, RZ, P0, !PT ;  /* 0x00000003ff037210 */ /* 0x000fc600007fe4ff */
[----:B------:R-:W-:Y:S01]  /*0990*/  FFMA R10, R7, R11, R8 ;  /* 0x0000000b070a7223 */ /* 0x000fe20000000008 */
[----:B------:R-:W-:Y:S06]  /*09a0*/  BRA.U UP1, `(.L_x_31) ;  /* 0xfffffff901147547 */ /* 0x000fec000b83ffff */
.L_x_30:
[----:B------:R-:W-:Y:S05]  /*09b0*/  BRA.U !UP0, `(.L_x_29) ;  /* 0x0000000508a07547 */ /* 0x000fea000b800000 */
[----:B------:R-:W-:Y:S02]  /*09c0*/  UISETP.NE.AND UP0, UPT, UR9, 0x1, UPT ;  /* 0x000000010900788c */ /* 0x000fe4000bf05270 */
[----:B------:R-:W-:-:S04]  /*09d0*/  ULOP3.LUT UR4, UR8, 0x1, URZ, 0xc0, !UPT ;  /* 0x0000000108047892 */ /* 0x000fc8000f8ec0ff */
[----:B------:R-:W-:-:S03]  /*09e0*/  UISETP.NE.U32.AND UP1, UPT, UR4, 0x1, UPT ;  /* 0x000000010400788c */ /* 0x000fc6000bf25070 */
[----:B------:R-:W-:Y:S08]  /*09f0*/  BRA.U !UP0, `(.L_x_32) ;  /* 0x0000000508007547 */ /* 0x000ff0000b800000 */
[----:B------:R-:W0:Y:S08]  /*0a00*/  LDC.64 R12, c[0x0][0x380] ;  /* 0x0000e000ff0c7b82 */ /* 0x000e300000000a00 */
[----:B------:R-:W1:Y:S01]  /*0a10*/  LDC.64 R8, c[0x0][0x388] ;  /* 0x0000e200ff087b82 */ /* 0x000e620000000a00 */
[----:B0-----:R-:W-:-:S05]  /*0a20*/  IMAD.WIDE.U32 R12, R6, 0x4, R12 ;  /* 0x00000004060c7825 */ /* 0x001fca00078e000c */
[----:B------:R-:W2:Y:S04]  /*0a30*/  LDG.E R4, desc[UR12][R12.64] ;  /* 0x0000000c0c047981 */ /* 0x000ea8000c1e1900 */
[----:B------:R0:W3:Y:S01]  /*0a40*/  LDG.E R7, desc[UR12][R12.64+0x4] ;  /* 0x0000040c0c077981 */ /* 0x0000e2000c1e1900 */
[----:B------:R-:W-:-:S05]  /*0a50*/  IADD3 R3, PT, PT, R5, R6, RZ ;  /* 0x0000000605037210 */ /* 0x000fca0007ffe0ff */
[----:B-1----:R-:W-:-:S05]  /*0a60*/  IMAD.WIDE R8, R3, 0x4, R8 ;  /* 0x0000000403087825 */ /* 0x002fca00078e0208 */
[----:B------:R-:W4:Y:S04]  /*0a70*/  LDG.E R3, desc[UR12][R8.64] ;  /* 0x0000000c08037981 */ /* 0x000f28000c1e1900 */
[----:B------:R1:W4:Y:S01]  /*0a80*/  LDG.E R2, desc[UR12][R8.64+0x4] ;  /* 0x0000040c08027981 */ /* 0x000322000c1e1900 */
[----:B0-----:R-:W-:Y:S01]  /*0a90*/  HFMA2 R13, -RZ, RZ, 1.5048828125, 33.21875 ;  /* 0x3e055027ff0d7431 */ /* 0x001fe200000001ff */
[----:B------:R-:W-:Y:S01]  /*0aa0*/  IADD3 R6, PT, PT, R6, 0x2, RZ ;  /* 0x0000000206067810 */ /* 0x000fe20007ffe0ff */
[----:B--2---:R-:W-:Y:S01]  /*0ab0*/  FADD R4, R4, 1 ;  /* 0x3f80000004047421 */ /* 0x004fe20000000000 */
[----:B---3--:R-:W-:-:S04]  /*0ac0*/  FADD R7, R7, 1 ;  /* 0x3f80000007077421 */ /* 0x008fc80000000000 */
[----:B------:R-:W-:Y:S02]  /*0ad0*/  FSETP.GEU.AND P0, PT, R4, 1.175494350822287508e-38, PT ;  /* 0x008000000400780b */ /* 0x000fe40003f0e000 */
[----:B------:R-:W-:-:S04]  /*0ae0*/  FSETP.GEU.AND P1, PT, R7, 1.175494350822287508e-38, PT ;  /* 0x008000000700780b */ /* 0x000fc80003f2e000 */
[----:B------:R-:W-:-:S07]  /*0af0*/  FSEL R15, RZ, -23, P1 ;  /* 0xc1b80000ff0f7808 */ /* 0x000fce0000800000 */
[----:B------:R-:W-:Y:S02]  /*0b00*/  @!P0 FMUL R4, R4, 8388608 ;  /* 0x4b00000004048820 */ /* 0x000fe40000400000 */
[----:B------:R-:W-:-:S03]  /*0b10*/  @!P1 FMUL R7, R7, 8388608 ;  /* 0x4b00000007079820 */ /* 0x000fc60000400000 */
[----:B------:R-:W-:Y:S02]  /*0b20*/  IADD3 R11, PT, PT, R4, -0x3f2aaaab, RZ ;  /* 0xc0d55555040b7810 */ /* 0x000fe40007ffe0ff */
[----:B------:R-:W-:Y:S02]  /*0b30*/  IADD3 R12, PT, PT, R7, -0x3f2aaaab, RZ ;  /* 0xc0d55555070c7810 */ /* 0x000fe40007ffe0ff */
[----:B------:R-:W-:Y:S02]  /*0b40*/  LOP3.LUT R11, R11, 0xff800000, RZ, 0xc0, !PT ;  /* 0xff8000000b0b7812 */ /* 0x000fe400078ec0ff */
[----:B------:R-:W-:Y:S02]  /*0b50*/  LOP3.LUT R12, R12, 0xff800000, RZ, 0xc0, !PT ;  /* 0xff8000000c0c7812 */ /* 0x000fe400078ec0ff */
[----:B-1----:R-:W-:Y:S02]  /*0b60*/  IADD3 R9, PT, PT, R4, -R11, RZ ;  /* 0x8000000b04097210 */ /* 0x002fe40007ffe0ff */
[----:B------:R-:W-:-:S02]  /*0b70*/  IADD3 R8, PT, PT, R7, -R12, RZ ;  /* 0x8000000c07087210 */ /* 0x000fc40007ffe0ff */
[----:B------:R-:W-:Y:S01]  /*0b80*/  ISETP.GT.U32.AND P1, PT, R7, 0x7f7fffff, PT ;  /* 0x7f7fffff0700780c */ /* 0x000fe20003f24070 */
[----:B------:R-:W-:Y:S01]  /*0b90*/  FADD R9, R9, -1 ;  /* 0xbf80000009097421 */ /* 0x000fe20000000000 */
[----:B------:R-:W-:Y:S01]  /*0ba0*/  I2FP.F32.S32 R12, R12 ;  /* 0x0000000c000c7245 */ /* 0x000fe20000201400 */
[----:B------:R-:W-:Y:S01]  /*0bb0*/  FADD R8, R8, -1 ;  /* 0xbf80000008087421 */ /* 0x000fe20000000000 */
[----:B------:R-:W-:Y:S01]  /*0bc0*/  FSETP.NEU.AND P2, PT, R7, RZ, PT ;  /* 0x000000ff0700720b */ /* 0x000fe20003f4d000 */
[CC--:B------:R-:W-:Y:S02]  /*0bd0*/  FFMA R14, R9.reuse, -R13.reuse, 0.14084610342979431152 ;  /* 0x3e1039f6090e7423 */ /* 0x0c0fe4000000080d */
[----:B------:R-:W-:Y:S01]  /*0be0*/  FFMA R13, R8, -R13, 0.14084610342979431152 ;  /* 0x3e1039f6080d7423 */ /* 0x000fe2000000080d */
[----:B------:R-:W-:Y:S01]  /*0bf0*/  FFMA R12, R12, 1.1920928955078125e-07, R15 ;  /* 0x340000000c0c7823 */ /* 0x000fe2000000000f */
[----:B------:R-:W-:Y:S02]  /*0c00*/  FFMA R14, R9, R14, -0.12148627638816833496 ;  /* 0xbdf8cdcc090e7423 */ /* 0x000fe4000000000e */
[----:B------:R-:W-:-:S02]  /*0c10*/  FFMA R13, R8, R13, -0.12148627638816833496 ;  /* 0xbdf8cdcc080d7423 */ /* 0x000fc4000000000d */
[C---:B------:R-:W-:Y:S02]  /*0c20*/  FFMA R14, R9.reuse, R14, 0.13980610668659210205 ;  /* 0x3e0f2955090e7423 */ /* 0x040fe4000000000e */
[C---:B------:R-:W-:Y:S02]  /*0c30*/  FFMA R13, R8.reuse, R13, 0.13980610668659210205 ;  /* 0x3e0f2955080d7423 */ /* 0x040fe4000000000d */
[C---:B------:R-:W-:Y:S02]  /*0c40*/  FFMA R14, R9.reuse, R14, -0.16684235632419586182 ;  /* 0xbe2ad8b9090e7423 */ /* 0x040fe4000000000e */
[C---:B------:R-:W-:Y:S02]  /*0c50*/  FFMA R13, R8.reuse, R13, -0.16684235632419586182 ;  /* 0xbe2ad8b9080d7423 */ /* 0x040fe4000000000d */
[----:B------:R-:W-:Y:S02]  /*0c60*/  FFMA R14, R9, R14, 0.20012299716472625732 ;  /* 0x3e4ced0b090e7423 */ /* 0x000fe4000000000e */
[----:B------:R-:W-:-:S02]  /*0c70*/  FFMA R13, R8, R13, 0.20012299716472625732 ;  /* 0x3e4ced0b080d7423 */ /* 0x000fc4000000000d */
[C---:B------:R-:W-:Y:S02]  /*0c80*/  FFMA R14, R9.reuse, R14, -0.24999669194221496582 ;  /* 0xbe7fff22090e7423 */ /* 0x040fe4000000000e */
[----:B------:R-:W-:Y:S01]  /*0c90*/  FFMA R17, R8, R13, -0.24999669194221496582 ;  /* 0xbe7fff2208117423 */ /* 0x000fe2000000000d */
[----:B------:R-:W-:Y:S01]  /*0ca0*/  FSEL R13, RZ, -23, P0 ;  /* 0xc1b80000ff0d7808 */ /* 0x000fe20000000000 */
[C---:B------:R-:W-:Y:S01]  /*0cb0*/  FFMA R16, R9.reuse, R14, 0.33333182334899902344 ;  /* 0x3eaaaa7809107423 */ /* 0x040fe2000000000e */
[----:B------:R-:W-:Y:S01]  /*0cc0*/  ISETP.GT.U32.AND P0, PT, R4, 0x7f7fffff, PT ;  /* 0x7f7fffff0400780c */ /* 0x000fe20003f04070 */
[C---:B------:R-:W-:Y:S01]  /*0cd0*/  FFMA R17, R8.reuse, R17, 0.33333182334899902344 ;  /* 0x3eaaaa7808117423 */ /* 0x040fe20000000011 */
[----:B------:R-:W-:Y:S01]  /*0ce0*/  I2FP.F32.S32 R14, R11 ;  /* 0x0000000b000e7245 */ /* 0x000fe20000201400 */
[----:B------:R-:W-:Y:S02]  /*0cf0*/  FFMA R16, R9, R16, -0.5 ;  /* 0xbf00000009107423 */ /* 0x000fe40000000010 */
[----:B------:R-:W-:-:S02]  /*0d00*/  FFMA R17, R8, R17, -0.5 ;  /* 0xbf00000008117423 */ /* 0x000fc40000000011 */
[C---:B------:R-:W-:Y:S01]  /*0d10*/  FMUL R16, R9.reuse, R16 ;  /* 0x0000001009107220 */ /* 0x040fe20000400000 */
[----:B------:R-:W-:Y:S01]  /*0d20*/  FFMA R13, R14, 1.1920928955078125e-07, R13 ;  /* 0x340000000e0d7823 */ /* 0x000fe2000000000d */
[C---:B------:R-:W-:Y:S02]  /*0d30*/  FMUL R17, R8.reuse, R17 ;  /* 0x0000001108117220 */ /* 0x040fe40000400000 */
[----:B------:R-:W-:Y:S02]  /*0d40*/  FFMA R16, R9, R16, R9 ;  /* 0x0000001009107223 */ /* 0x000fe40000000009 */
[----:B------:R-:W-:Y:S01]  /*0d50*/  FFMA R17, R8, R17, R8 ;  /* 0x0000001108117223 */ /* 0x000fe20000000008 */
[----:B------:R-:W-:Y:S01]  /*0d60*/  MOV R8, 0x7f800000 ;  /* 0x7f80000000087802 */ /* 0x000fe20000000f00 */
[----:B------:R-:W-:Y:S02]  /*0d70*/  FFMA R13, R13, 0.69314718246459960938, R16 ;  /* 0x3f3172180d0d7823 */ /* 0x000fe40000000010 */
[----:B------:R-:W-:-:S02]  /*0d80*/  FFMA R12, R12, 0.69314718246459960938, R17 ;  /* 0x3f3172180c0c7823 */ /* 0x000fc40000000011 */
[CC--:B------:R-:W-:Y:S01]  /*0d90*/  @P0 FFMA R13, R4.reuse, R8.reuse, +INF ;  /* 0x7f800000040d0423 */ /* 0x0c0fe20000000008 */
[----:B------:R-:W-:Y:S01]  /*0da0*/  FSETP.NEU.AND P0, PT, R4, RZ, PT ;  /* 0x000000ff0400720b */ /* 0x000fe20003f0d000 */
[----:B------:R-:W-:-:S03]  /*0db0*/  @P1 FFMA R12, R7, R8, +INF ;  /* 0x7f800000070c1423 */ /* 0x000fc60000000008 */
[----:B------:R-:W-:Y:S02]  /*0dc0*/  FSEL R13, R13, -INF , P0 ;  /* 0xff8000000d0d7808 */ /* 0x000fe40000000000 */
[----:B------:R-:W-:-:S03]  /*0dd0*/  FSEL R12, R12, -INF , P2 ;  /* 0xff8000000c0c7808 */ /* 0x000fc60001000000 */
[----:B----45:R-:W-:-:S04]  /*0de0*/  FFMA R3, R3, R13, R10 ;  /* 0x0000000d03037223 */ /* 0x030fc8000000000a */
[----:B------:R-:W-:-:S07]  /*0df0*/  FFMA R10, R2, R12, R3 ;  /* 0x0000000c020a7223 */ /* 0x000fce0000000003 */
.L_x_32:
[----:B------:R-:W-:Y:S05]  /*0e00*/  BRA.U UP1, `(.L_x_29) ;  /* 0x00000001018c7547 */ /* 0x000fea000b800000 */
[----:B------:R-:W0:Y:S08]  /*0e10*/  LDC.64 R8, c[0x0][0x380] ;  /* 0x0000e000ff087b82 */ /* 0x000e300000000a00 */
[----:B------:R-:W1:Y:S01]  /*0e20*/  LDC.64 R2, c[0x0][0x388] ;  /* 0x0000e200ff027b82 */ /* 0x000e620000000a00 */
[----:B0-----:R-:W-:-:S06]  /*0e30*/  IMAD.WIDE.U32 R8, R6, 0x4, R8 ;  /* 0x0000000406087825 */ /* 0x001fcc00078e0008 */
[----:B------:R-:W2:Y:S01]  /*0e40*/  LDG.E R8, desc[UR12][R8.64] ;  /* 0x0000000c08087981 */ /* 0x000ea2000c1e1900 */
[----:B------:R-:W-:-:S05]  /*0e50*/  IADD3 R5, PT, PT, R5, R6, RZ ;  /* 0x0000000605057210 */ /* 0x000fca0007ffe0ff */
[----:B-1----:R-:W-:-:S06]  /*0e60*/  IMAD.WIDE R2, R5, 0x4, R2 ;  /* 0x0000000405027825 */ /* 0x002fcc00078e0202 */
[----:B------:R0:W3:Y:S01]  /*0e70*/  LDG.E R3, desc[UR12][R2.64] ;  /* 0x0000000c02037981 */ /* 0x0000e2000c1e1900 */
[----:B------:R-:W-:Y:S02]  /*0e80*/  HFMA2 R7, -RZ, RZ, 1.5048828125, 33.21875 ;  /* 0x3e055027ff077431 */ /* 0x000fe400000001ff */
[----:B--2---:R-:W-:-:S05]  /*0e90*/  FADD R4, R8, 1 ;  /* 0x3f80000008047421 */ /* 0x004fca0000000000 */
[----:B------:R-:W-:-:S04]  /*0ea0*/  FSETP.GEU.AND P0, PT, R4, 1.175494350822287508e-38, PT ;  /* 0x008000000400780b */ /* 0x000fc80003f0e000 */
[----:B0-----:R-:W-:-:S09]  /*0eb0*/  FSEL R2, RZ, -23, P0 ;  /* 0xc1b80000ff027808 */ /* 0x001fd20000000000 */
[----:B------:R-:W-:-:S05]  /*0ec0*/  @!P0 FMUL R4, R4, 8388608 ;  /* 0x4b00000004048820 */ /* 0x000fca0000400000 */
[C---:B------:R-:W-:Y:S02]  /*0ed0*/  IADD3 R5, PT, PT, R4.reuse, -0x3f2aaaab, RZ ;  /* 0xc0d5555504057810 */ /* 0x040fe40007ffe0ff */
[----:B------:R-:W-:Y:S02]  /*0ee0*/  ISETP.GT.U32.AND P0, PT, R4, 0x7f7fffff, PT ;  /* 0x7f7fffff0400780c */ /* 0x000fe40003f04070 */
[----:B------:R-:W-:-:S04]  /*0ef0*/  LOP3.LUT R5, R5, 0xff800000, RZ, 0xc0, !PT ;  /* 0xff80000005057812 */ /* 0x000fc800078ec0ff */
[-C--:B------:R-:W-:Y:S02]  /*0f00*/  IADD3 R6, PT, PT, R4, -R5.reuse, RZ ;  /* 0x8000000504067210 */ /* 0x080fe40007ffe0ff */
[----:B------:R-:W-:-:S03]  /*0f10*/  I2FP.F32.S32 R5, R5 ;  /* 0x0000000500057245 */ /* 0x000fc60000201400 */
[----:B------:R-:W-:Y:S02]  /*0f20*/  FADD R6, R6, -1 ;  /* 0xbf80000006067421 */ /* 0x000fe40000000000 */
[----:B------:R-:W-:Y:S01]  /*0f30*/  FFMA R2, R5, 1.1920928955078125e-07, R2 ;  /* 0x3400000005027823 */ /* 0x000fe20000000002 */
[----:B------:R-:W-:Y:S01]  /*0f40*/  MOV R5, 0x7f800000 ;  /* 0x7f80000000057802 */ /* 0x000fe20000000f00 */
[----:B------:R-:W-:-:S04]  /*0f50*/  FFMA R7, R6, -R7, 0.14084610342979431152 ;  /* 0x3e1039f606077423 */ /* 0x000fc80000000807 */
[----:B------:R-:W-:-:S04]  /*0f60*/  FFMA R7, R6, R7, -0.12148627638816833496 ;  /* 0xbdf8cdcc06077423 */ /* 0x000fc80000000007 */
[----:B------:R-:W-:-:S04]  /*0f70*/  FFMA R7, R6, R7, 0.13980610668659210205 ;  /* 0x3e0f295506077423 */ /* 0x000fc80000000007 */
[----:B------:R-:W-:-:S04]  /*0f80*/  FFMA R7, R6, R7, -0.16684235632419586182 ;  /* 0xbe2ad8b906077423 */ /* 0x000fc80000000007 */
[----:B------:R-:W-:-:S04]  /*0f90*/  FFMA R7, R6, R7, 0.20012299716472625732 ;  /* 0x3e4ced0b06077423 */ /* 0x000fc80000000007 */
[----:B------:R-:W-:-:S04]  /*0fa0*/  FFMA R7, R6, R7, -0.24999669194221496582 ;  /* 0xbe7fff2206077423 */ /* 0x000fc80000000007 */
[----:B------:R-:W-:-:S04]  /*0fb0*/  FFMA R7, R6, R7, 0.33333182334899902344 ;  /* 0x3eaaaa7806077423 */ /* 0x000fc80000000007 */
[----:B------:R-:W-:-:S04]  /*0fc0*/  FFMA R7, R6, R7, -0.5 ;  /* 0xbf00000006077423 */ /* 0x000fc80000000007 */
[----:B------:R-:W-:-:S04]  /*0fd0*/  FMUL R7, R6, R7 ;  /* 0x0000000706077220 */ /* 0x000fc80000400000 */
[----:B------:R-:W-:-:S04]  /*0fe0*/  FFMA R7, R6, R7, R6 ;  /* 0x0000000706077223 */ /* 0x000fc80000000006 */
[----:B------:R-:W-:Y:S01]  /*0ff0*/  FFMA R2, R2, 0.69314718246459960938, R7 ;  /* 0x3f31721802027823 */ /* 0x000fe20000000007 */
[C---:B------:R-:W-:Y:S01]  /*1000*/  @P0 FFMA R2, R4.reuse, R5, +INF ;  /* 0x7f80000004020423 */ /* 0x040fe20000000005 */
[----:B------:R-:W-:-:S04]  /*1010*/  FSETP.NEU.AND P0, PT, R4, RZ, PT ;  /* 0x000000ff0400720b */ /* 0x000fc80003f0d000 */
[----:B------:R-:W-:-:S05]  /*1020*/  FSEL R2, R2, -INF , P0 ;  /* 0xff80000002027808 */ /* 0x000fca0000000000 */
[----:B---3-5:R-:W-:-:S07]  /*1030*/  FFMA R10, R3, R2, R10 ;  /* 0x00000002030a7223 */ /* 0x028fce000000000a */
.L_x_29:
[----:B------:R-:W0:Y:S02]  /*1040*/  LDC.64 R2, c[0x0][0x398] ;  /* 0x0000e600ff027b82 */ /* 0x000e240000000a00 */
[----:B0-----:R-:W-:-:S05]  /*1050*/  IMAD.WIDE R2, R0, 0x4, R2 ;  /* 0x0000000400027825 */ /* 0x001fca00078e0202 */
[----:B-----5:R-:W-:Y:S01]  /*1060*/  STG.E desc[UR12][R2.64], R10 ;  /* 0x0000000a02007986 */ /* 0x020fe2000c10190c */
[----:B------:R-:W-:Y:S05]  /*1070*/  EXIT ;  /* 0x000000000000794d */ /* 0x000fea0003800000 */
.L_x_33:
        /* <DEDUP_REMOVED lines=16> */
.L_x_80:


//--------------------- .text._Z18calculateIntensityP6float2Pfi --------------------------
	.section	.text._Z18calculateIntensityP6float2Pfi,"ax",@progbits
	.align	128
        .global         _Z18calculateIntensityP6float2Pfi
        .type           _Z18calculateIntensityP6float2Pfi,@function
        .size           _Z18calculateIntensityP6float2Pfi,(.L_x_73 - _Z18calculateIntensityP6float2Pfi)
        .other          _Z18calculateIntensityP6float2Pfi,@"STO_CUDA_ENTRY STV_DEFAULT"
_Z18calculateIntensityP6float2Pfi:
.text._Z18calculateIntensityP6float2Pfi:
        /* <DEDUP_REMOVED lines=9> */
[----:B------:R-:W-:Y:S01]  /*0090*/  I2FP.F32.U32 R0, UR4 ;  /* 0x0000000400007c45 */ /* 0x000fe20008201000 */
[----:B------:R-:W0:Y:S04]  /*00a0*/  LDCU.64 UR4, c[0x0][0x358] ;  /* 0x00006b00ff0477ac */ /* 0x000e280008000a00 */
[----:B------:R-:W-:-:S05]  /*00b0*/  VIADD R3, R0, 0x1800000 ;  /* 0x0180000000037836 */ /* 0x000fca0000000000 */
[----:B------:R-:W-:-:S04]  /*00c0*/  LOP3.LUT R3, R3, 0x7f800000, RZ, 0xc0, !PT ;  /* 0x7f80000003037812 */ /* 0x000fc800078ec0ff */
[----:B------:R-:W-:-:S13]  /*00d0*/  ISETP.GT.U32.AND P0, PT, R3, 0x1ffffff, PT ;  /* 0x01ffffff0300780c */ /* 0x000fda0003f04070 */
[----:B0-----:R-:W-:Y:S05]  /*00e0*/  @P0 BRA `(.L_x_34) ;  /* 0x0000000000100947 */ /* 0x001fea0003800000 */
[----:B------:R-:W-:-:S07]  /*00f0*/  MOV R4, 0x110 ;  /* 0x0000011000047802 */ /* 0x000fce0000000f00 */
[----:B------:R-:W-:Y:S05]  /*0100*/  CALL.REL.NOINC `($__internal_1_$__cuda_sm20_rcp_rn_f32_slowpath) ;  /* 0x0000000000407944 */ /* 0x000fea0003c00000 */
[----:B------:R-:W-:Y:S01]  /*0110*/  IMAD.MOV.U32 R8, RZ, RZ, R3 ;  /* 0x000000ffff087224 */ /* 0x000fe200078e0003 */
[----:B------:R-:W-:Y:S06]  /*0120*/  BRA `(.L_x_35) ;  /* 0x0000000000107947 */ /* 0x000fec0003800000 */
.L_x_34:
[----:B------:R-:W0:Y:S02]  /*0130*/  MUFU.RCP R3, R0 ;  /* 0x0000000000037308 */ /* 0x000e240000001000 */
[----:B0-----:R-:W-:-:S04]  /*0140*/  FFMA R4, R0, R3, -1 ;  /* 0xbf80000000047423 */ /* 0x001fc80000000003 */
[----:B------:R-:W-:-:S04]  /*0150*/  FADD.FTZ R4, -R4, -RZ ;  /* 0x800000ff04047221 */ /* 0x000fc80000010100 */
[----:B------:R-:W-:-:S07]  /*0160*/  FFMA R8, R3, R4, R3 ;  /* 0x0000000403087223 */ /* 0x000fce0000000003 */
.L_x_35:
[----:B------:R-:W0:Y:S08]  /*0170*/  LDC.64 R4, c[0x0][0x380] ;  /* 0x0000e000ff047b82 */ /* 0x000e300000000a00 */
[----:B------:R-:W1:Y:S01]  /*0180*/  LDC.64 R6, c[0x0][0x388] ;  /* 0x0000e200ff067b82 */ /* 0x000e620000000a00 */
[----:B0-----:R-:W-:-:S06]  /*0190*/  IMAD.WIDE R4, R2, 0x8, R4 ;  /* 0x0000000802047825 */ /* 0x001fcc00078e0204 */
[----:B------:R-:W2:Y:S02]  /*01a0*/  LDG.E.64 R4, desc[UR4][R4.64] ;  /* 0x0000000404047981 */ /* 0x000ea4000c1e1b00 */
[----:B--2---:R-:W-:-:S04]  /*01b0*/  FMUL R3, R5, R5 ;  /* 0x0000000505037220 */ /* 0x004fc80000400000 */
[----:B------:R-:W-:Y:S01]  /*01c0*/  FFMA R9, R4, R4, R3 ;  /* 0x0000000404097223 */ /* 0x000fe20000000003 */
[----:B-1----:R-:W-:-:S04]  /*01d0*/  IMAD.WIDE R2, R2, 0x4, R6 ;  /* 0x0000000402027825 */ /* 0x002fc800078e0206 */
[----:B------:R-:W-:-:S05]  /*01e0*/  FMUL R9, R9, R8 ;  /* 0x0000000809097220 */ /* 0x000fca0000400000 */
[----:B------:R-:W-:Y:S01]  /*01f0*/  STG.E desc[UR4][R2.64], R9 ;  /* 0x0000000902007986 */ /* 0x000fe2000c101904 */
[----:B------:R-:W-:Y:S05]  /*0200*/  EXIT ;  /* 0x000000000000794d */ /* 0x000fea0003800000 */
        .weak           $__internal_1_$__cuda_sm20_rcp_rn_f32_slowpath
        .type           $__internal_1_$__cuda_sm20_rcp_rn_f32_slowpath,@function
        .size           $__internal_1_$__cuda_sm20_rcp_rn_f32_slowpath,(.L_x_73 - $__internal_1_$__cuda_sm20_rcp_rn_f32_slowpath)
$__internal_1_$__cuda_sm20_rcp_rn_f32_slowpath:
[----:B------:R-:W-:-:S05]  /*0210*/  IMAD.SHL.U32 R3, R0, 0x2, RZ ;  /* 0x0000000200037824 */ /* 0x000fca00078e00ff */
[----:B------:R-:W-:-:S04]  /*0220*/  SHF.R.U32.HI R3, RZ, 0x18, R3 ;  /* 0x00000018ff037819 */ /* 0x000fc80000011603 */
[----:B------:R-:W-:-:S13]  /*0230*/  ISETP.NE.U32.AND P0, PT, R3, RZ, PT ;  /* 0x000000ff0300720c */ /* 0x000fda0003f05070 */
[----:B------:R-:W-:Y:S05]  /*0240*/  @P0 BRA `(.L_x_36) ;  /* 0x00000000002c0947 */ /* 0x000fea0003800000 */
[----:B------:R-:W-:-:S05]  /*0250*/  IMAD.SHL.U32 R3, R0, 0x2, RZ ;  /* 0x0000000200037824 */ /* 0x000fca00078e00ff */
[----:B------:R-:W-:-:S13]  /*0260*/  ISETP.NE.AND P0, PT, R3, RZ, PT ;  /* 0x000000ff0300720c */ /* 0x000fda0003f05270 */
[----:B------:R2:W3:Y:S01]  /*0270*/  @!P0 MUFU.RCP R3, R0 ;  /* 0x0000000000038308 */ /* 0x0004e20000001000 */
[----:B------:R-:W-:Y:S05]  /*0280*/  @!P0 BRA `(.L_x_37) ;  /* 0x0000000000a48947 */ /* 0x000fea0003800000 */
[----:B------:R-:W-:-:S04]  /*0290*/  FFMA R5, R0, 1.84467440737095516160e+19, RZ ;  /* 0x5f80000000057823 */ /* 0x000fc800000000ff */
[----:B--2---:R-:W3:Y:S02]  /*02a0*/  MUFU.RCP R0, R5 ;  /* 0x0000000500007308 */ /* 0x004ee40000001000 */
[----:B---3--:R-:W-:-:S04]  /*02b0*/  FFMA R3, R5, R0, -1 ;  /* 0xbf80000005037423 */ /* 0x008fc80000000000 */
[----:B------:R-:W-:-:S04]  /*02c0*/  FADD.FTZ R3, -R3, -RZ ;  /* 0x800000ff03037221 */ /* 0x000fc80000010100 */
[----:B------:R-:W-:-:S04]  /*02d0*/  FFMA R0, R0, R3, R0 ;  /* 0x0000000300007223 */ /* 0x000fc80000000000 */
[----:B------:R-:W-:Y:S01]  /*02e0*/  FFMA R3, R0, 1.84467440737095516160e+19, RZ ;  /* 0x5f80000000037823 */ /* 0x000fe200000000ff */
[----:B------:R-:W-:Y:S06]  /*02f0*/  BRA `(.L_x_37) ;  /* 0x0000000000887947 */ /* 0x000fec0003800000 */
.L_x_36:
[----:B------:R-:W-:-:S04]  /*0300*/  IADD3 R5, PT, PT, R3, -0xfd, RZ ;  /* 0xffffff0303057810 */ /* 0x000fc80007ffe0ff */
[----:B------:R-:W-:-:S13]  /*0310*/  ISETP.GT.U32.AND P0, PT, R5, 0x1, PT ;  /* 0x000000010500780c */ /* 0x000fda0003f04070 */
[----:B------:R-:W-:Y:S05]  /*0320*/  @P0 BRA `(.L_x_38) ;  /* 0x0000000000780947 */ /* 0x000fea0003800000 */
[----:B------:R-:W-:Y:S01]  /*0330*/  LOP3.LUT R6, R0, 0x7fffff, RZ, 0xc0, !PT ;  /* 0x007fffff00067812 */ /* 0x000fe200078ec0ff */
[----:B------:R-:W-:Y:S02]  /*0340*/  IMAD.MOV.U32 R10, RZ, RZ, 0x3 ;  /* 0x00000003ff0a7424 */ /* 0x000fe400078e00ff */
[----:B------:R-:W-:Y:S01]  /*0350*/  VIADD R3, R3, 0xffffff04 ;  /* 0xffffff0403037836 */ /* 0x000fe20000000000 */
[----:B------:R-:W-:Y:S02]  /*0360*/  LOP3.LUT R6, R6, 0x3f800000, RZ, 0xfc, !PT ;  /* 0x3f80000006067812 */ /* 0x000fe400078efcff */
[----:B------:R-:W-:Y:S02]  /*0370*/  SHF.L.U32 R11, R10, R5, RZ ;  /* 0x000000050a0b7219 */ /* 0x000fe400000006ff */
[----:B------:R-:W0:Y:S02]  /*0380*/  MUFU.RCP R7, R6 ;  /* 0x0000000600077308 */ /* 0x000e240000001000 */
        /* <DEDUP_REMOVED lines=9> */
[----:B------:R-:W-:Y:S01]  /*0420*/  SHF.R.U32.HI R3, RZ, R3, R8 ;  /* 0x00000003ff037219 */ /* 0x000fe20000011608 */
[----:B------:R-:W-:Y:S01]  /*0430*/  IMAD.MOV R7, RZ, RZ, -R7 ;  /* 0x000000ffff077224 */ /* 0x000fe200078e0a07 */
[----:B------:R-:W-:-:S04]  /*0440*/  SHF.R.U32.HI R6, RZ, R5, R6 ;  /* 0x00000005ff067219 */ /* 0x000fc80000011606 */
[----:B------:R-:W-:Y:S02]  /*0450*/  LOP3.LUT P1, RZ, R7, R5, R8, 0xf8, !PT ;  /* 0x0000000507ff7212 */ /* 0x000fe4000782f808 */
[C---:B------:R-:W-:Y:S02]  /*0460*/  LOP3.LUT P0, RZ, R6.reuse, 0x1, RZ, 0xc0, !PT ;  /* 0x0000000106ff7812 */ /* 0x040fe4000780c0ff */
[----:B------:R-:W-:-:S04]  /*0470*/  LOP3.LUT P2, RZ, R6, 0x2, RZ, 0xc0, !PT ;  /* 0x0000000206ff7812 */ /* 0x000fc8000784c0ff */
[----:B------:R-:W-:Y:S02]  /*0480*/  PLOP3.LUT P0, PT, P0, P1, P2, 0xe0, 0x0 ;  /* 0x000000000000781c */ /* 0x000fe40000703c20 */
[----:B------:R-:W-:Y:S02]  /*0490*/  LOP3.LUT P1, RZ, R0, 0x7fffff, RZ, 0xc0, !PT ;  /* 0x007fffff00ff7812 */ /* 0x000fe4000782c0ff */
[----:B------:R-:W-:-:S04]  /*04a0*/  SEL R5, RZ, 0x1, !P0 ;  /* 0x00000001ff057807 */ /* 0x000fc80004000000 */
[----:B------:R-:W-:-:S04]  /*04b0*/  IADD3 R5, PT, PT, -R5, RZ, RZ ;  /* 0x000000ff05057210 */ /* 0x000fc80007ffe1ff */
[----:B------:R-:W-:-:S13]  /*04c0*/  ISETP.GE.AND P0, PT, R5, RZ, PT ;  /* 0x000000ff0500720c */ /* 0x000fda0003f06270 */
[----:B------:R-:W-:-:S05]  /*04d0*/  @!P0 VIADD R3, R3, 0x1 ;  /* 0x0000000103038836 */ /* 0x000fca0000000000 */
[----:B------:R-:W-:-:S04]  /*04e0*/  @!P1 SHF.L.U32 R3, R3, 0x1, RZ ;  /* 0x0000000103039819 */ /* 0x000fc800000006ff */
[----:B------:R-:W-:Y:S01]  /*04f0*/  LOP3.LUT R3, R3, 0x80000000, R0, 0xf8, !PT ;  /* 0x8000000003037812 */ /* 0x000fe200078ef800 */
[----:B------:R-:W-:Y:S06]  /*0500*/  BRA `(.L_x_37) ;  /* 0x0000000000047947 */ /* 0x000fec0003800000 */
.L_x_38:
[----:B------:R0:W1:Y:S02]  /*0510*/  MUFU.RCP R3, R0 ;  /* 0x0000000000037308 */ /* 0x0000640000001000 */
.L_x_37:
[----:B------:R-:W-:-:S04]  /*0520*/  IMAD.MOV.U32 R5, RZ, RZ, 0x0 ;  /* 0x00000000ff057424 */ /* 0x000fc800078e00ff */
[----:B0123--:R-:W-:Y:S05]  /*0530*/  RET.REL.NODEC R4 `(_Z18calculateIntensityP6float2Pfi) ;  /* 0xfffffff804b07950 */ /* 0x00ffea0003c3ffff */
.L_x_39:
        /* <DEDUP_REMOVED lines=12> */
.L_x_73:


//--------------------- .text._Z17applyOpticalMasksP6float2PfS1_i --------------------------
	.section	.text._Z17applyOpticalMasksP6float2PfS1_i,"ax",@progbits
	.align	128
        .global         _Z17applyOpticalMasksP6float2PfS1_i
        .type           _Z17applyOpticalMasksP6float2PfS1_i,@function
        .size           _Z17applyOpticalMasksP6float2PfS1_i,(.L_x_82 - _Z17applyOpticalMasksP6float2PfS1_i)
        .other          _Z17applyOpticalMasksP6float2PfS1_i,@"STO_CUDA_ENTRY STV_DEFAULT"
_Z17applyOpticalMasksP6float2PfS1_i:
.text._Z17applyOpticalMasksP6float2PfS1_i:
        /* <DEDUP_REMOVED lines=10> */
[----:B------:R-:W1:Y:S07]  /*00a0*/  LDCU.64 UR6, c[0x0][0x358] ;  /* 0x00006b00ff0677ac */ /* 0x000e6e0008000a00 */
[----:B------:R-:W2:Y:S08]  /*00b0*/  LDC.64 R6, c[0x0][0x388] ;  /* 0x0000e200ff067b82 */ /* 0x000eb00000000a00 */
[----:B------:R-:W3:Y:S01]  /*00c0*/  LDC.64 R2, c[0x0][0x380] ;  /* 0x0000e000ff027b82 */ /* 0x000ee20000000a00 */
[----:B0-----:R-:W-:-:S06]  /*00d0*/  IMAD.WIDE R4, R9, 0x4, R4 ;  /* 0x0000000409047825 */ /* 0x001fcc00078e0204 */
[----:B-1----:R-:W4:Y:S01]  /*00e0*/  LDG.E R5, desc[UR6][R4.64] ;  /* 0x0000000604057981 */ /* 0x002f22000c1e1900 */
[----:B--2---:R-:W-:-:S05]  /*00f0*/  IMAD.WIDE R6, R9, 0x4, R6 ;  /* 0x0000000409067825 */ /* 0x004fca00078e0206 */
[----:B------:R-:W2:Y:S01]  /*0100*/  LDG.E R15, desc[UR6][R6.64] ;  /* 0x00000006060f7981 */ /* 0x000ea2000c1e1900 */
[----:B---3--:R-:W-:-:S05]  /*0110*/  IMAD.WIDE R2, R9, 0x8, R2 ;  /* 0x0000000809027825 */ /* 0x008fca00078e0202 */
[----:B------:R-:W2:Y:S01]  /*0120*/  LDG.E R0, desc[UR6][R2.64] ;  /* 0x0000000602007981 */ /* 0x000ea2000c1e1900 */
[----:B------:R-:W-:Y:S01]  /*0130*/  BSSY.RECONVERGENT B0, `(.L_x_40) ;  /* 0x000006c000007945 */ /* 0x000fe20003800200 */
[----:B----4-:R-:W-:-:S04]  /*0140*/  FMUL R8, R5, 0.63661974668502807617 ;  /* 0x3f22f98305087820 */ /* 0x010fc80000400000 */
[----:B------:R-:W0:Y:S01]  /*0150*/  F2I.NTZ R21, R8 ;  /* 0x0000000800157305 */ /* 0x000e220000203100 */
[----:B------:R-:W-:Y:S02]  /*0160*/  FSETP.GE.AND P0, PT, |R5|, 105615, PT ;  /* 0x47ce47800500780b */ /* 0x000fe40003f06200 */
[----:B0-----:R-:W-:-:S05]  /*0170*/  I2FP.F32.S32 R10, R21 ;  /* 0x00000015000a7245 */ /* 0x001fca0000201400 */
[----:B------:R-:W-:-:S04]  /*0180*/  FFMA R9, R10, -1.5707962512969970703, R5 ;  /* 0xbfc90fda0a097823 */ /* 0x000fc80000000005 */
[----:B------:R-:W-:Y:S01]  /*0190*/  FFMA R9, R10, -7.5497894158615963534e-08, R9 ;  /* 0xb3a221680a097823 */ /* 0x000fe20000000009 */
[----:B--2---:R-:W-:-:S03]  /*01a0*/  FMUL R11, R15, R0 ;  /* 0x000000000f0b7220 */ /* 0x004fc60000400000 */
[----:B------:R-:W-:Y:S01]  /*01b0*/  FFMA R10, R10, -5.3903029534742383927e-15, R9 ;  /* 0xa7c234c50a0a7823 */ /* 0x000fe20000000009 */
[----:B------:R-:W-:Y:S01]  /*01c0*/  P2R R0, PR, RZ, 0x1 ;  /* 0x00000001ff007803 */ /* 0x000fe20000000000 */
[----:B------:R-:W-:Y:S02]  /*01d0*/  IMAD.MOV.U32 R12, RZ, RZ, R21 ;  /* 0x000000ffff0c7224 */ /* 0x000fe400078e0015 */
[----:B------:R-:W-:Y:S01]  /*01e0*/  IMAD.MOV.U32 R0, RZ, RZ, R10 ;  /* 0x000000ffff007224 */ /* 0x000fe200078e000a */
[----:B------:R-:W-:Y:S06]  /*01f0*/  @!P0 BRA `(.L_x_41) ;  /* 0x00000004007c8947 */ /* 0x000fec0003800000 */
[----:B------:R-:W-:-:S13]  /*0200*/  FSETP.NEU.AND P0, PT, |R5|, +INF , PT ;  /* 0x7f8000000500780b */ /* 0x000fda0003f0d200 */
[----:B------:R-:W-:Y:S01]  /*0210*/  @!P0 FMUL R0, RZ, R5 ;  /* 0x00000005ff008220 */ /* 0x000fe20000400000 */
[----:B------:R-:W-:Y:S01]  /*0220*/  @!P0 IMAD.MOV.U32 R21, RZ, RZ, RZ ;  /* 0x000000ffff158224 */ /* 0x000fe200078e00ff */
[----:B------:R-:W-:Y:S06]  /*0230*/  @!P0 BRA `(.L_x_41) ;  /* 0x00000004006c8947 */ /* 0x000fec0003800000 */
[----:B------:R-:W-:Y:S01]  /*0240*/  IMAD.SHL.U32 R0, R5, 0x100, RZ ;  /* 0x0000010005007824 */ /* 0x000fe200078e00ff */
[----:B------:R-:W0:Y:S01]  /*0250*/  LDCU.64 UR8, c[0x4][URZ] ;  /* 0x01000000ff0877ac */ /* 0x000e220008000a00 */
[----:B------:R-:W-:Y:S02]  /*0260*/  IMAD.MOV.U32 R21, RZ, RZ, RZ ;  /* 0x000000ffff157224 */ /* 0x000fe400078e00ff */
[----:B------:R-:W-:Y:S01]  /*0270*/  IMAD.MOV.U32 R14, RZ, RZ, RZ ;  /* 0x000000ffff0e7224 */ /* 0x000fe200078e00ff */
[----:B------:R-:W-:Y:S01]  /*0280*/  LOP3.LUT R0, R0, 0x80000000, RZ, 0xfc, !PT ;  /* 0x8000000000007812 */ /* 0x000fe200078efcff */
[----:B------:R-:W-:Y:S01]  /*0290*/  UMOV UR5, URZ ;  /* 0x000000ff00057c82 */ /* 0x000fe20008000000 */
[----:B------:R-:W-:-:S05]  /*02a0*/  UMOV UR4, URZ ;  /* 0x000000ff00047c82 */ /* 0x000fca0008000000 */
.L_x_42:
        /* <DEDUP_REMOVED lines=11> */
[----:B------:R-:W-:Y:S01]  /*0360*/  ISETP.EQ.AND P5, PT, R14, 0x14, PT ;  /* 0x000000140e00780c */ /* 0x000fe20003fa2270 */
[----:B--2---:R-:W-:-:S03]  /*0370*/  IMAD.WIDE.U32 R8, R7, R0, RZ ;  /* 0x0000000007087225 */ /* 0x004fc600078e00ff */
[----:B------:R-:W-:-:S04]  /*0380*/  IADD3 R4, P2, PT, R8, R21, RZ ;  /* 0x0000001508047210 */ /* 0x000fc80007f5e0ff */
[----:B------:R-:W-:Y:S01]  /*0390*/  IADD3.X R21, PT, PT, R9, UR5, RZ, P2, !PT ;  /* 0x0000000509157c10 */ /* 0x000fe200097fe4ff */
[--C-:B------:R-:W-:Y:S01]  /*03a0*/  @P1 IMAD.MOV.U32 R16, RZ, RZ, R4.reuse ;  /* 0x000000ffff101224 */ /* 0x100fe200078e0004 */
[C---:B------:R-:W-:Y:S01]  /*03b0*/  ISETP.EQ.AND P2, PT, R14.reuse, 0x8, PT ;  /* 0x000000080e00780c */ /* 0x040fe20003f42270 */
[--C-:B------:R-:W-:Y:S01]  /*03c0*/  @P3 IMAD.MOV.U32 R18, RZ, RZ, R4.reuse ;  /* 0x000000ffff123224 */ /* 0x100fe200078e0004 */
[----:B------:R-:W-:Y:S01]  /*03d0*/  @P0 MOV R13, R4 ;  /* 0x00000004000d0202 */ /* 0x000fe20000000f00 */
[--C-:B------:R-:W-:Y:S02]  /*03e0*/  @P4 IMAD.MOV.U32 R19, RZ, RZ, R4.reuse ;  /* 0x000000ffff134224 */ /* 0x100fe400078e0004 */
[----:B------:R-:W-:Y:S02]  /*03f0*/  @P5 IMAD.MOV.U32 R20, RZ, RZ, R4 ;  /* 0x000000ffff145224 */ /* 0x000fe400078e0004 */
[----:B------:R-:W-:-:S06]  /*0400*/  VIADD R14, R14, 0x4 ;  /* 0x000000040e0e7836 */ /* 0x000fcc0000000000 */
[----:B------:R-:W-:Y:S01]  /*0410*/  @P2 IMAD.MOV.U32 R17, RZ, RZ, R4 ;  /* 0x000000ffff112224 */ /* 0x000fe200078e0004 */
[----:B------:R-:W-:Y:S06]  /*0420*/  BRA.U UP0, `(.L_x_42) ;  /* 0xfffffffd00a07547 */ /* 0x000fec000b83ffff */
[----:B------:R-:W-:Y:S01]  /*0430*/  SHF.R.U32.HI R4, RZ, 0x17, R5 ;  /* 0x00000017ff047819 */ /* 0x000fe20000011605 */
[----:B------:R-:W-:Y:S03]  /*0440*/  BSSY.RECONVERGENT B1, `(.L_x_43) ;  /* 0x0000028000017945 */ /* 0x000fe60003800200 */
[C---:B------:R-:W-:Y:S02]  /*0450*/  LOP3.LUT R0, R4.reuse, 0xe0, RZ, 0xc0, !PT ;  /* 0x000000e004007812 */ /* 0x040fe400078ec0ff */
[----:B------:R-:W-:-:S03]  /*0460*/  LOP3.LUT P6, RZ, R4, 0x1f, RZ, 0xc0, !PT ;  /* 0x0000001f04ff7812 */ /* 0x000fc600078cc0ff */
[----:B------:R-:W-:-:S05]  /*0470*/  VIADD R0, R0, 0xffffff80 ;  /* 0xffffff8000007836 */ /* 0x000fca0000000000 */
[----:B------:R-:W-:-:S04]  /*0480*/  SHF.R.U32.HI R0, RZ, 0x5, R0 ;  /* 0x00000005ff007819 */ /* 0x000fc80000011600 */
[----:B------:R-:W-:-:S04]  /*0490*/  LEA R7, -R0, RZ, 0x2 ;  /* 0x000000ff00077211 */ /* 0x000fc800078e11ff */
        /* <DEDUP_REMOVED lines=8> */
[----:B------:R-:W-:Y:S02]  /*0520*/  @P4 IMAD.MOV.U32 R6, RZ, RZ, R13 ;  /* 0x000000ffff064224 */ /* 0x000fe400078e000d */
[--C-:B------:R-:W-:Y:S01]  /*0530*/  @P4 IMAD.MOV.U32 R0, RZ, RZ, R16.reuse ;  /* 0x000000ffff004224 */ /* 0x100fe200078e0010 */
[----:B------:R-:W-:Y:S01]  /*0540*/  ISETP.EQ.AND P4, PT, R7, RZ, PT ;  /* 0x000000ff0700720c */ /* 0x000fe20003f82270 */
[----:B------:R-:W-:Y:S02]  /*0550*/  @P0 IMAD.MOV.U32 R6, RZ, RZ, R16 ;  /* 0x000000ffff060224 */ /* 0x000fe400078e0010 */
[--C-:B------:R-:W-:Y:S02]  /*0560*/  @P0 IMAD.MOV.U32 R0, RZ, RZ, R17.reuse ;  /* 0x000000ffff000224 */ /* 0x100fe400078e0011 */
[----:B------:R-:W-:Y:S01]  /*0570*/  @P1 IMAD.MOV.U32 R6, RZ, RZ, R17 ;  /* 0x000000ffff061224 */ /* 0x000fe200078e0011 */
[----:B------:R-:W-:Y:S01]  /*0580*/  @P2 MOV R6, R18 ;  /* 0x0000001200062202 */ /* 0x000fe20000000f00 */
[----:B------:R-:W-:-:S02]  /*0590*/  @P1 IMAD.MOV.U32 R0, RZ, RZ, R18 ;  /* 0x000000ffff001224 */ /* 0x000fc400078e0012 */
[--C-:B------:R-:W-:Y:S02]  /*05a0*/  @P2 IMAD.MOV.U32 R0, RZ, RZ, R19.reuse ;  /* 0x000000ffff002224 */ /* 0x100fe400078e0013 */
[----:B------:R-:W-:Y:S02]  /*05b0*/  @P3 IMAD.MOV.U32 R6, RZ, RZ, R19 ;  /* 0x000000ffff063224 */ /* 0x000fe400078e0013 */
[--C-:B------:R-:W-:Y:S02]  /*05c0*/  @P3 IMAD.MOV.U32 R0, RZ, RZ, R20.reuse ;  /* 0x000000ffff003224 */ /* 0x100fe400078e0014 */
[----:B------:R-:W-:Y:S02]  /*05d0*/  @P4 IMAD.MOV.U32 R6, RZ, RZ, R20 ;  /* 0x000000ffff064224 */ /* 0x000fe400078e0014 */
[--C-:B------:R-:W-:Y:S02]  /*05e0*/  @P4 IMAD.MOV.U32 R0, RZ, RZ, R21.reuse ;  /* 0x000000ffff004224 */ /* 0x100fe400078e0015 */
[----:B------:R-:W-:Y:S01]  /*05f0*/  @P5 IMAD.MOV.U32 R6, RZ, RZ, R21 ;  /* 0x000000ffff065224 */ /* 0x000fe200078e0015 */
[----:B------:R-:W-:Y:S06]  /*0600*/  @!P6 BRA `(.L_x_44) ;  /* 0x00000000002ce947 */ /* 0x000fec0003800000 */
[----:B------:R-:W-:Y:S01]  /*0610*/  @P0 IMAD.MOV.U32 R8, RZ, RZ, R13 ;  /* 0x000000ffff080224 */ /* 0x000fe200078e000d */
[----:B------:R-:W-:Y:S02]  /*0620*/  ISETP.EQ.AND P0, PT, R7, 0x8, PT ;  /* 0x000000080700780c */ /* 0x000fe40003f02270 */
[----:B------:R-:W-:Y:S01]  /*0630*/  @P1 MOV R8, R16 ;  /* 0x0000001000081202 */ /* 0x000fe20000000f00 */
[----:B------:R-:W-:Y:S01]  /*0640*/  @P2 IMAD.MOV.U32 R8, RZ, RZ, R17 ;  /* 0x000000ffff082224 */ /* 0x000fe200078e0011 */
[----:B------:R-:W-:Y:S01]  /*0650*/  LOP3.LUT R7, R4, 0x1f, RZ, 0xc0, !PT ;  /* 0x0000001f04077812 */ /* 0x000fe200078ec0ff */
[----:B------:R-:W-:Y:S02]  /*0660*/  @P3 IMAD.MOV.U32 R8, RZ, RZ, R18 ;  /* 0x000000ffff083224 */ /* 0x000fe400078e0012 */
[----:B------:R-:W-:Y:S01]  /*0670*/  @P4 IMAD.MOV.U32 R8, RZ, RZ, R19 ;  /* 0x000000ffff084224 */ /* 0x000fe200078e0013 */
[----:B------:R-:W-:Y:S01]  /*0680*/  SHF.L.W.U32.HI R0, R6, R7, R0 ;  /* 0x0000000706007219 */ /* 0x000fe20000010e00 */
[----:B------:R-:W-:-:S04]  /*0690*/  @P5 IMAD.MOV.U32 R8, RZ, RZ, R20 ;  /* 0x000000ffff085224 */ /* 0x000fc800078e0014 */
[----:B------:R-:W-:-:S05]  /*06a0*/  @P0 IMAD.MOV.U32 R8, RZ, RZ, R21 ;  /* 0x000000ffff080224 */ /* 0x000fca00078e0015 */
[----:B------:R-:W-:-:S07]  /*06b0*/  SHF.L.W.U32.HI R6, R8, R7, R6 ;  /* 0x0000000708067219 */ /* 0x000fce0000010e06 */
.L_x_44:
[----:B------:R-:W-:Y:S05]  /*06c0*/  BSYNC.RECONVERGENT B1 ;  /* 0x0000000000017941 */ /* 0x000fea0003800200 */
.L_x_43:
[C-C-:B------:R-:W-:Y:S01]  /*06d0*/  SHF.L.W.U32.HI R21, R6.reuse, 0x2, R0.reuse ;  /* 0x0000000206157819 */ /* 0x140fe20000010e00 */
        /* <DEDUP_REMOVED lines=8> */
[C---:B------:R-:W-:Y:S02]  /*0760*/  LOP3.LUT R4, R21.reuse, R5, RZ, 0x3c, !PT ;  /* 0x0000000515047212 */ /* 0x040fe400078e3cff */
[----:B------:R-:W0:Y:S01]  /*0770*/  I2F.F64.S64 R6, R6 ;  /* 0x0000000600067312 */ /* 0x000e220000301c00 */
[----:B------:R-:W-:Y:S02]  /*0780*/  LEA.HI R21, R21, R0, RZ, 0x1 ;  /* 0x0000000015157211 */ /* 0x000fe400078f08ff */
[----:B------:R-:W-:-:S03]  /*0790*/  ISETP.GE.AND P1, PT, R4, RZ, PT ;  /* 0x000000ff0400720c */ /* 0x000fc60003f26270 */
[----:B------:R-:W-:-:S05]  /*07a0*/  IMAD.MOV R0, RZ, RZ, -R21 ;  /* 0x000000ffff007224 */ /* 0x000fca00078e0a15 */
[----:B------:R-:W-:Y:S01]  /*07b0*/  @!P0 MOV R21, R0 ;  /* 0x0000000000158202 */ /* 0x000fe20000000f00 */
[----:B0-----:R-:W-:-:S10]  /*07c0*/  DMUL R8, R6, UR4 ;  /* 0x0000000406087c28 */ /* 0x001fd40008000000 */
[----:B------:R-:W0:Y:S02]  /*07d0*/  F2F.F32.F64 R8, R8 ;  /* 0x0000000800087310 */ /* 0x000e240000301000 */
[----:B0-----:R-:W-:-:S07]  /*07e0*/  FSEL R0, -R8, R8, !P1 ;  /* 0x0000000808007208 */ /* 0x001fce0004800100 */
.L_x_41:
[----:B------:R-:W-:Y:S05]  /*07f0*/  BSYNC.RECONVERGENT B0 ;  /* 0x0000000000007941 */ /* 0x000fea0003800200 */
.L_x_40:
[----:B------:R-:W2:Y:S01]  /*0800*/  LDG.E R6, desc[UR6][R2.64+0x4] ;  /* 0x0000040602067981 */ /* 0x000ea2000c1e1900 */
[----:B------:R-:W-:Y:S02]  /*0810*/  IMAD.MOV.U32 R14, RZ, RZ, 0x37cbac00 ;  /* 0x37cbac00ff0e7424 */ /* 0x000fe400078e00ff */
[----:B------:R-:W-:Y:S01]  /*0820*/  FMUL R7, R0, R0 ;  /* 0x0000000000077220 */ /* 0x000fe20000400000 */
[----:B------:R-:W-:Y:S01]  /*0830*/  LOP3.LUT R4, R21, 0x1, RZ, 0xc0, !PT ;  /* 0x0000000115047812 */ /* 0x000fe200078ec0ff */
[----:B------:R-:W-:Y:S01]  /*0840*/  IMAD.MOV.U32 R22, RZ, RZ, 0x3c0885e4 ;  /* 0x3c0885e4ff167424 */ /* 0x000fe200078e00ff */
[----:B------:R-:W-:Y:S01]  /*0850*/  FSETP.GE.AND P2, PT, |R5|, 105615, PT ;  /* 0x47ce47800500780b */ /* 0x000fe20003f46200 */
[----:B------:R-:W-:Y:S01]  /*0860*/  FFMA R8, R7, R14, -0.0013887860113754868507 ;  /* 0xbab607ed07087423 */ /* 0x000fe2000000000e */
[----:B------:R-:W-:Y:S01]  /*0870*/  ISETP.NE.U32.AND P0, PT, R4, 0x1, PT ;  /* 0x000000010400780c */ /* 0x000fe20003f05070 */
[----:B------:R-:W-:Y:S01]  /*0880*/  IMAD.MOV.U32 R9, RZ, RZ, 0x3e2aaaa8 ;  /* 0x3e2aaaa8ff097424 */ /* 0x000fe200078e00ff */
[----:B------:R-:W-:Y:S01]  /*0890*/  BSSY.RECONVERGENT B0, `(.L_x_45) ;  /* 0x000006f000007945 */ /* 0x000fe20003800200 */
[----:B------:R-:W-:Y:S01]  /*08a0*/  VIADD R4, R21, 0x1 ;  /* 0x0000000115047836 */ /* 0x000fe20000000000 */
[----:B------:R-:W-:-:S02]  /*08b0*/  FSEL R8, R8, -0.00019574658654164522886, P0 ;  /* 0xb94d415308087808 */ /* 0x000fc40000000000 */
[----:B------:R-:W-:Y:S02]  /*08c0*/  FSEL R22, R22, 0.041666727513074874878, !P0 ;  /* 0x3d2aaabb16167808 */ /* 0x000fe40004000000 */
[----:B------:R-:W-:Y:S02]  /*08d0*/  FSEL R9, -R9, -0.4999999701976776123, !P0 ;  /* 0xbeffffff09097808 */ /* 0x000fe40004000100 */
[----:B------:R-:W-:Y:S01]  /*08e0*/  LOP3.LUT P1, RZ, R4, 0x2, RZ, 0xc0, !PT ;  /* 0x0000000204ff7812 */ /* 0x000fe2000782c0ff */
[----:B------:R-:W-:Y:S01]  /*08f0*/  FFMA R8, R7, R8, R22 ;  /* 0x0000000807087223 */ /* 0x000fe20000000016 */
[----:B------:R-:W-:-:S03]  /*0900*/  FSEL R0, R0, 1, !P0 ;  /* 0x3f80000000007808 */ /* 0x000fc60004000000 */
[C---:B------:R-:W-:Y:S02]  /*0910*/  FFMA R8, R7.reuse, R8, R9 ;  /* 0x0000000807087223 */ /* 0x040fe40000000009 */
[----:B------:R-:W-:-:S04]  /*0920*/  FFMA R7, R7, R0, RZ ;  /* 0x0000000007077223 */ /* 0x000fc800000000ff */
[----:B------:R-:W-:Y:S01]  /*0930*/  FFMA R4, R7, R8, R0 ;  /* 0x0000000807047223 */ /* 0x000fe20000000000 */
[----:B------:R-:W-:-:S03]  /*0940*/  IMAD.MOV.U32 R0, RZ, RZ, R12 ;  /* 0x000000ffff007224 */ /* 0x000fc600078e000c */
[----:B------:R-:W-:Y:S01]  /*0950*/  @P1 FADD R4, RZ, -R4 ;  /* 0x80000004ff041221 */ /* 0x000fe20000000000 */
[----:B--2---:R-:W-:Y:S01]  /*0960*/  FMUL R15, R15, R6 ;  /* 0x000000060f0f7220 */ /* 0x004fe20000400000 */
[----:B------:R-:W-:Y:S01]  /*0970*/  IMAD.MOV.U32 R6, RZ, RZ, R10 ;  /* 0x000000ffff067224 */ /* 0x000fe200078e000a */
[----:B------:R-:W-:Y:S06]  /*0980*/  @!P2 BRA `(.L_x_46) ;  /* 0x00000004007ca947 */ /* 0x000fec0003800000 */
[----:B------:R-:W-:-:S13]  /*0990*/  FSETP.NEU.AND P0, PT, |R5|, +INF , PT ;  /* 0x7f8000000500780b */ /* 0x000fda0003f0d200 */
[----:B------:R-:W-:Y:S01]  /*09a0*/  @!P0 FMUL R6, RZ, R5 ;  /* 0x00000005ff068220 */ /* 0x000fe20000400000 */
[----:B------:R-:W-:Y:S01]  /*09b0*/  @!P0 IMAD.MOV.U32 R0, RZ, RZ, RZ ;  /* 0x000000ffff008224 */ /* 0x000fe200078e00ff */
[----:B------:R-:W-:Y:S06]  /*09c0*/  @!P0 BRA `(.L_x_46) ;  /* 0x00000004006c8947 */ /* 0x000fec0003800000 */
[----:B------:R-:W-:Y:S01]  /*09d0*/  SHF.L.U32 R0, R5, 0x8, RZ ;  /* 0x0000000805007819 */ /* 0x000fe200000006ff */
[----:B------:R-:W-:Y:S01]  /*09e0*/  IMAD.MOV.U32 R21, RZ, RZ, RZ ;  /* 0x000000ffff157224 */ /* 0x000fe200078e00ff */
[----:B------:R-:W0:Y:S01]  /*09f0*/  LDCU.64 UR8, c[0x4][URZ] ;  /* 0x01000000ff0877ac */ /* 0x000e220008000a00 */
[----:B------:R-:W-:Y:S01]  /*0a00*/  IMAD.MOV.U32 R22, RZ, RZ, RZ ;  /* 0x000000ffff167224 */ /* 0x000fe200078e00ff */
[----:B------:R-:W-:Y:S01]  /*0a10*/  LOP3.LUT R23, R0, 0x80000000, RZ, 0xfc, !PT ;  /* 0x8000000000177812 */ /* 0x000fe200078efcff */
[----:B------:R-:W-:Y:S01]  /*0a20*/  UMOV UR5, URZ ;  /* 0x000000ff00057c82 */ /* 0x000fe20008000000 */
[----:B------:R-:W-:-:S05]  /*0a30*/  UMOV UR4, URZ ;  /* 0x000000ff00047c82 */ /* 0x000fca0008000000 */
.L_x_47:
        /* <DEDUP_REMOVED lines=43> */
[--C-:B------:R-:W-:Y:S02]  /*0cf0*/  @P0 IMAD.MOV.U32 R0, RZ, RZ, R17.reuse ;  /* 0x000000ffff000224 */ /* 0x100fe400078e0011 */
[----:B------:R-:W-:Y:S02]  /*0d00*/  @P1 IMAD.MOV.U32 R6, RZ, RZ, R17 ;  /* 0x000000ffff061224 */ /* 0x000fe400078e0011 */
[----:B------:R-:W-:-:S02]  /*0d10*/  @P1 IMAD.MOV.U32 R0, RZ, RZ, R18 ;  /* 0x000000ffff001224 */ /* 0x000fc400078e0012 */
[----:B------:R-:W-:Y:S02]  /*0d20*/  @P2 IMAD.MOV.U32 R6, RZ, RZ, R18 ;  /* 0x000000ffff062224 */ /* 0x000fe400078e0012 */
[--C-:B------:R-:W-:Y:S01]  /*0d30*/  @P2 IMAD.MOV.U32 R0, RZ, RZ, R19.reuse ;  /* 0x000000ffff002224 */ /* 0x100fe200078e0013 */
[----:B------:R-:W-:Y:S01]  /*0d40*/  @P3 MOV R0, R20 ;  /* 0x0000001400003202 */ /* 0x000fe20000000f00 */
[----:B------:R-:W-:Y:S02]  /*0d50*/  @P3 IMAD.MOV.U32 R6, RZ, RZ, R19 ;  /* 0x000000ffff063224 */ /* 0x000fe400078e0013 */
[----:B------:R-:W-:Y:S02]  /*0d60*/  @P4 IMAD.MOV.U32 R6, RZ, RZ, R20 ;  /* 0x000000ffff064224 */ /* 0x000fe400078e0014 */
[--C-:B------:R-:W-:Y:S02]  /*0d70*/  @P4 IMAD.MOV.U32 R0, RZ, RZ, R21.reuse ;  /* 0x000000ffff004224 */ /* 0x100fe400078e0015 */
[----:B------:R-:W-:Y:S01]  /*0d80*/  @P5 IMAD.MOV.U32 R6, RZ, RZ, R21 ;  /* 0x000000ffff065224 */ /* 0x000fe200078e0015 */
[----:B------:R-:W-:Y:S06]  /*0d90*/  @!P6 BRA `(.L_x_49) ;  /* 0x00000000002ce947 */ /* 0x000fec0003800000 */
[----:B------:R-:W-:Y:S01]  /*0da0*/  @P0 IMAD.MOV.U32 R7, RZ, RZ, R13 ;  /* 0x000000ffff070224 */ /* 0x000fe200078e000d */
[----:B------:R-:W-:Y:S01]  /*0db0*/  ISETP.EQ.AND P0, PT, R9, 0x8, PT ;  /* 0x000000080900780c */ /* 0x000fe20003f02270 */
[----:B------:R-:W-:Y:S01]  /*0dc0*/  @P1 IMAD.MOV.U32 R7, RZ, RZ, R16 ;  /* 0x000000ffff071224 */ /* 0x000fe200078e0010 */
[----:B------:R-:W-:Y:S01]  /*0dd0*/  LOP3.LUT R9, R8, 0x1f, RZ, 0xc0, !PT ;  /* 0x0000001f08097812 */ /* 0x000fe200078ec0ff */
[----:B------:R-:W-:Y:S02]  /*0de0*/  @P2 IMAD.MOV.U32 R7, RZ, RZ, R17 ;  /* 0x000000ffff072224 */ /* 0x000fe400078e0011 */
[----:B------:R-:W-:Y:S01]  /*0df0*/  @P3 IMAD.MOV.U32 R7, RZ, RZ, R18 ;  /* 0x000000ffff073224 */ /* 0x000fe200078e0012 */
[----:B------:R-:W-:Y:S01]  /*0e00*/  @P4 MOV R7, R19 ;  /* 0x0000001300074202 */ /* 0x000fe20000000f00 */
[----:B------:R-:W-:Y:S01]  /*0e10*/  @P5 IMAD.MOV.U32 R7, RZ, RZ, R20 ;  /* 0x000000ffff075224 */ /* 0x000fe200078e0014 */
[----:B------:R-:W-:-:S05]  /*0e20*/  SHF.L.W.U32.HI R0, R6, R9, R0 ;  /* 0x0000000906007219 */ /* 0x000fca0000010e00 */
[----:B------:R-:W-:-:S05]  /*0e30*/  @P0 IMAD.MOV.U32 R7, RZ, RZ, R21 ;  /* 0x000000ffff070224 */ /* 0x000fca00078e0015 */
[----:B------:R-:W-:-:S07]  /*0e40*/  SHF.L.W.U32.HI R6, R7, R9, R6 ;  /* 0x0000000907067219 */ /* 0x000fce0000010e06 */
.L_x_49:
[----:B------:R-:W-:Y:S05]  /*0e50*/  BSYNC.RECONVERGENT B1 ;  /* 0x0000000000017941 */ /* 0x000fea0003800200 */
.L_x_48:
[C---:B------:R-:W-:Y:S01]  /*0e60*/  SHF.L.W.U32.HI R21, R6.reuse, 0x2, R0 ;  /* 0x0000000206157819 */ /* 0x040fe20000010e00 */
[----:B------:R-:W-:Y:S01]  /*0e70*/  IMAD.SHL.U32 R6, R6, 0x4, RZ ;  /* 0x0000000406067824 */ /* 0x000fe200078e00ff */
[----:B------:R-:W-:Y:S01]  /*0e80*/  UMOV UR4, 0x54442d19 ;  /* 0x54442d1900047882 */ /* 0x000fe20000000000 */
[----:B------:R-:W-:Y:S01]  /*0e90*/  UMOV UR5, 0x3bf921fb ;  /* 0x3bf921fb00057882 */ /* 0x000fe20000000000 */
[----:B------:R-:W-:Y:S02]  /*0ea0*/  SHF.R.S32.HI R7, RZ, 0x1f, R21 ;  /* 0x0000001fff077819 */ /* 0x000fe40000011415 */
[----:B------:R-:W-:Y:S02]  /*0eb0*/  ISETP.GE.AND P1, PT, R5, RZ, PT ;  /* 0x000000ff0500720c */ /* 0x000fe40003f26270 */
[C---:B------:R-:W-:Y:S02]  /*0ec0*/  LOP3.LUT R6, R7.reuse, R6, RZ, 0x3c, !PT ;  /* 0x0000000607067212 */ /* 0x040fe400078e3cff */
[----:B------:R-:W-:-:S02]  /*0ed0*/  LOP3.LUT R7, R7, R21, RZ, 0x3c, !PT ;  /* 0x0000001507077212 */ /* 0x000fc400078e3cff */
[----:B------:R-:W-:Y:S02]  /*0ee0*/  SHF.R.U32.HI R0, RZ, 0x1e, R0 ;  /* 0x0000001eff007819 */ /* 0x000fe40000011600 */
[C---:B------:R-:W-:Y:S02]  /*0ef0*/  LOP3.LUT R22, R21.reuse, R5, RZ, 0x3c, !PT ;  /* 0x0000000515167212 */ /* 0x040fe400078e3cff */
[----:B------:R-:W0:Y:S01]  /*0f00*/  I2F.F64.S64 R6, R6 ;  /* 0x0000000600067312 */ /* 0x000e220000301c00 */
[----:B------:R-:W-:Y:S02]  /*0f10*/  LEA.HI R0, R21, R0, RZ, 0x1 ;  /* 0x0000000015007211 */ /* 0x000fe400078f08ff */
[----:B------:R-:W-:-:S03]  /*0f20*/  ISETP.GE.AND P0, PT, R22, RZ, PT ;  /* 0x000000ff1600720c */ /* 0x000fc60003f06270 */
[----:B------:R-:W-:-:S04]  /*0f30*/  IMAD.MOV R21, RZ, RZ, -R0 ;  /* 0x000000ffff157224 */ /* 0x000fc800078e0a00 */
[----:B------:R-:W-:Y:S01]  /*0f40*/  @!P1 IMAD.MOV.U32 R0, RZ, RZ, R21 ;  /* 0x000000ffff009224 */ /* 0x000fe200078e0015 */
[----:B0-----:R-:W-:-:S10]  /*0f50*/  DMUL R8, R6, UR4 ;  /* 0x0000000406087c28 */ /* 0x001fd40008000000 */
[----:B------:R-:W0:Y:S02]  /*0f60*/  F2F.F32.F64 R8, R8 ;  /* 0x0000000800087310 */ /* 0x000e240000301000 */
[----:B0-----:R-:W-:-:S07]  /*0f70*/  FSEL R6, -R8, R8, !P0 ;  /* 0x0000000808067208 */ /* 0x001fce0004000100 */
.L_x_46:
[----:B------:R-:W-:Y:S05]  /*0f80*/  BSYNC.RECONVERGENT B0 ;  /* 0x0000000000007941 */ /* 0x000fea0003800200 */
.L_x_45:
[----:B------:R-:W-:Y:S01]  /*0f90*/  FMUL R7, R6, R6 ;  /* 0x0000000606077220 */ /* 0x000fe20000400000 */
[C---:B------:R-:W-:Y:S01]  /*0fa0*/  LOP3.LUT R9, R0.reuse, 0x1, RZ, 0xc0, !PT ;  /* 0x0000000100097812 */ /* 0x040fe200078ec0ff */
[----:B------:R-:W-:Y:S01]  /*0fb0*/  IMAD.MOV.U32 R22, RZ, RZ, 0x3d2aaabb ;  /* 0x3d2aaabbff167424 */ /* 0x000fe200078e00ff */
[----:B------:R-:W-:Y:S01]  /*0fc0*/  LOP3.LUT P1, RZ, R0, 0x2, RZ, 0xc0, !PT ;  /* 0x0000000200ff7812 */ /* 0x000fe2000782c0ff */
[----:B------:R-:W-:Y:S01]  /*0fd0*/  FFMA R8, R7, R14, -0.0013887860113754868507 ;  /* 0xbab607ed07087423 */ /* 0x000fe2000000000e */
[----:B------:R-:W-:Y:S01]  /*0fe0*/  ISETP.NE.U32.AND P0, PT, R9, 0x1, PT ;  /* 0x000000010900780c */ /* 0x000fe20003f05070 */
[----:B------:R-:W-:Y:S01]  /*0ff0*/  IMAD.MOV.U32 R21, RZ, RZ, 0x3effffff ;  /* 0x3effffffff157424 */ /* 0x000fe200078e00ff */
[----:B------:R-:W-:Y:S01]  /*1000*/  FSETP.GE.AND P2, PT, |R5|, 105615, PT ;  /* 0x47ce47800500780b */ /* 0x000fe20003f46200 */
[----:B------:R-:W-:Y:S01]  /*1010*/  BSSY.RECONVERGENT B0, `(.L_x_50) ;  /* 0x000006d000007945 */ /* 0x000fe20003800200 */
[----:B------:R-:W-:Y:S02]  /*1020*/  FSEL R8, R8, -0.00019574658654164522886, !P0 ;  /* 0xb94d415308087808 */ /* 0x000fe40004000000 */
[----:B------:R-:W-:-:S02]  /*1030*/  FSEL R22, R22, 0.0083327032625675201416, !P0 ;  /* 0x3c0885e416167808 */ /* 0x000fc40004000000 */
[----:B------:R-:W-:Y:S01]  /*1040*/  FSEL R0, R6, 1, P0 ;  /* 0x3f80000006007808 */ /* 0x000fe20000000000 */
[----:B------:R-:W-:Y:S01]  /*1050*/  IMAD.MOV.U32 R6, RZ, RZ, R10 ;  /* 0x000000ffff067224 */ /* 0x000fe200078e000a */
[----:B------:R-:W-:Y:S01]  /*1060*/  FSEL R23, -R21, -0.16666662693023681641, !P0 ;  /* 0xbe2aaaa815177808 */ /* 0x000fe20004000100 */
[C---:B------:R-:W-:Y:S01]  /*1070*/  FFMA R8, R7.reuse, R8, R22 ;  /* 0x0000000807087223 */ /* 0x040fe20000000016 */
[----:B------:R-:W-:Y:S01]  /*1080*/  MOV R22, R12 ;  /* 0x0000000c00167202 */ /* 0x000fe20000000f00 */
[C---:B------:R-:W-:Y:S02]  /*1090*/  FFMA R9, R7.reuse, R0, RZ ;  /* 0x0000000007097223 */ /* 0x040fe400000000ff */
[----:B------:R-:W-:-:S04]  /*10a0*/  FFMA R8, R7, R8, R23 ;  /* 0x0000000807087223 */ /* 0x000fc80000000017 */
[----:B------:R-:W-:-:S04]  /*10b0*/  FFMA R0, R9, R8, R0 ;  /* 0x0000000809007223 */ /* 0x000fc80000000000 */
[----:B------:R-:W-:-:S04]  /*10c0*/  @P1 FADD R0, RZ, -R0 ;  /* 0x80000000ff001221 */ /* 0x000fc80000000000 */
[----:B------:R-:W-:-:S04]  /*10d0*/  FMUL R0, R15, R0 ;  /* 0x000000000f007220 */ /* 0x000fc80000400000 */
[----:B------:R-:W-:Y:S01]  /*10e0*/  FFMA R4, R11, R4, -R0 ;  /* 0x000000040b047223 */ /* 0x000fe20000000800 */
[----:B------:R-:W-:Y:S06]  /*10f0*/  @!P2 BRA `(.L_x_51) ;  /* 0x000000040078a947 */ /* 0x000fec0003800000 */
        /* <DEDUP_REMOVED lines=10> */
.L_x_52:
        /* <DEDUP_REMOVED lines=17> */
[--C-:B------:R-:W-:Y:S02]  /*12b0*/  @P1 IMAD.MOV.U32 R16, RZ, RZ, R0.reuse ;  /* 0x000000ffff101224 */ /* 0x100fe400078e0000 */
[--C-:B------:R-:W-:Y:S02]  /*12c0*/  @P3 IMAD.MOV.U32 R18, RZ, RZ, R0.reuse ;  /* 0x000000ffff123224 */ /* 0x100fe400078e0000 */
[--C-:B------:R-:W-:Y:S02]  /*12d0*/  @P4 IMAD.MOV.U32 R19, RZ, RZ, R0.reuse ;  /* 0x000000ffff134224 */ /* 0x100fe400078e0000 */
[----:B------:R-:W-:Y:S02]  /*12e0*/  @P5 IMAD.MOV.U32 R20, RZ, RZ, R0 ;  /* 0x000000ffff145224 */ /* 0x000fe400078e0000 */
[----:B------:R-:W-:-:S04]  /*12f0*/  VIADD R22, R22, 0x4 ;  /* 0x0000000416167836 */ /* 0x000fc80000000000 */
[----:B------:R-:W-:Y:S01]  /*1300*/  @P2 MOV R17, R0 ;  /* 0x0000000000112202 */ /* 0x000fe20000000f00 */
        /* <DEDUP_REMOVED lines=14> */
[----:B------:R-:W-:Y:S01]  /*13f0*/  @P3 IMAD.MOV.U32 R0, RZ, RZ, R13 ;  /* 0x000000ffff003224 */ /* 0x000fe200078e000d */
[C---:B------:R-:W-:Y:S01]  /*1400*/  ISETP.EQ.AND P3, PT, R9.reuse, -0x4, PT ;  /* 0xfffffffc0900780c */ /* 0x040fe20003f62270 */
[--C-:B------:R-:W-:Y:S01]  /*1410*/  @P4 IMAD.MOV.U32 R0, RZ, RZ, R16.reuse ;  /* 0x000000ffff004224 */ /* 0x100fe200078e0010 */
[----:B------:R-:W-:Y:S01]  /*1420*/  @P4 MOV R6, R13 ;  /* 0x0000000d00064202 */ /* 0x000fe20000000f00 */
[----:B------:R-:W-:Y:S01]  /*1430*/  @P0 IMAD.MOV.U32 R6, RZ, RZ, R16 ;  /* 0x000000ffff060224 */ /* 0x000fe200078e0010 */
[----:B------:R-:W-:Y:S01]  /*1440*/  ISETP.EQ.AND P4, PT, R9, RZ, PT ;  /* 0x000000ff0900720c */ /* 0x000fe20003f82270 */
[--C-:B------:R-:W-:Y:S02]  /*1450*/  @P0 IMAD.MOV.U32 R0, RZ, RZ, R17.reuse ;  /* 0x000000ffff000224 */ /* 0x100fe400078e0011 */
[----:B------:R-:W-:Y:S02]  /*1460*/  @P1 IMAD.MOV.U32 R6, RZ, RZ, R17 ;  /* 0x000000ffff061224 */ /* 0x000fe400078e0011 */
[----:B------:R-:W-:-:S02]  /*1470*/  @P1 IMAD.MOV.U32 R0, RZ, RZ, R18 ;  /* 0x000000ffff001224 */ /* 0x000fc400078e0012 */
[----:B------:R-:W-:Y:S02]  /*1480*/  @P2 IMAD.MOV.U32 R6, RZ, RZ, R18 ;  /* 0x000000ffff062224 */ /* 0x000fe400078e0012 */
[----:B------:R-:W-:Y:S01]  /*1490*/  @P2 IMAD.MOV.U32 R0, RZ, RZ, R19 ;  /* 0x000000ffff002224 */ /* 0x000fe200078e0013 */
[----:B------:R-:W-:Y:S01]  /*14a0*/  @P3 MOV R6, R19 ;  /* 0x0000001300063202 */ /* 0x000fe20000000f00 */
[--C-:B------:R-:W-:Y:S02]  /*14b0*/  @P3 IMAD.MOV.U32 R0, RZ, RZ, R20.reuse ;  /* 0x000000ffff003224 */ /* 0x100fe400078e0014 */
        /* <DEDUP_REMOVED lines=8> */
[----:B------:R-:W-:Y:S01]  /*1540*/  @P2 IMAD.MOV.U32 R7, RZ, RZ, R17 ;  /* 0x000000ffff072224 */ /* 0x000fe200078e0011 */
[----:B------:R-:W-:Y:S01]  /*1550*/  @P3 MOV R7, R18 ;  /* 0x0000001200073202 */ /* 0x000fe20000000f00 */
[----:B------:R-:W-:Y:S01]  /*1560*/  @P4 IMAD.MOV.U32 R7, RZ, RZ, R19 ;  /* 0x000000ffff074224 */ /* 0x000fe200078e0013 */
[----:B------:R-:W-:Y:S01]  /*1570*/  SHF.L.W.U32.HI R0, R6, R9, R0 ;  /* 0x0000000906007219 */ /* 0x000fe20000010e00 */
[----:B------:R-:W-:-:S06]  /*1580*/  @P5 IMAD.MOV.U32 R7, RZ, RZ, R20 ;  /* 0x000000ffff075224 */ /* 0x000fcc00078e0014 */
[----:B------:R-:W-:-:S05]  /*1590*/  @P0 IMAD.MOV.U32 R7, RZ, RZ, R23 ;  /* 0x000000ffff070224 */ /* 0x000fca00078e0017 */
[----:B------:R-:W-:-:S07]  /*15a0*/  SHF.L.W.U32.HI R6, R7, R9, R6 ;  /* 0x0000000907067219 */ /* 0x000fce0000010e06 */
.L_x_54:
[----:B------:R-:W-:Y:S05]  /*15b0*/  BSYNC.RECONVERGENT B1 ;  /* 0x0000000000017941 */ /* 0x000fea0003800200 */
.L_x_53:
        /* <DEDUP_REMOVED lines=18> */
.L_x_51:
[----:B------:R-:W-:Y:S05]  /*16e0*/  BSYNC.RECONVERGENT B0 ;  /* 0x0000000000007941 */ /* 0x000fea0003800200 */
.L_x_50:
[----:B------:R-:W-:Y:S01]  /*16f0*/  FMUL R7, R6, R6 ;  /* 0x0000000606077220 */ /* 0x000fe20000400000 */
[C---:B------:R-:W-:Y:S01]  /*1700*/  LOP3.LUT R8, R22.reuse, 0x1, RZ, 0xc0, !PT ;  /* 0x0000000116087812 */ /* 0x040fe200078ec0ff */
[----:B------:R-:W-:Y:S01]  /*1710*/  IMAD.MOV.U32 R24, RZ, RZ, 0x3d2aaabb ;  /* 0x3d2aaabbff187424 */ /* 0x000fe200078e00ff */
[----:B------:R-:W-:Y:S01]  /*1720*/  LOP3.LUT P1, RZ, R22, 0x2, RZ, 0xc0, !PT ;  /* 0x0000000216ff7812 */ /* 0x000fe2000782c0ff */
[----:B------:R-:W-:Y:S01]  /*1730*/  FFMA R0, R7, R14, -0.0013887860113754868507 ;  /* 0xbab607ed07007423 */ /* 0x000fe2000000000e */
[----:B------:R-:W-:Y:S01]  /*1740*/  ISETP.NE.U32.AND P0, PT, R8, 0x1, PT ;  /* 0x000000010800780c */ /* 0x000fe20003f05070 */
[----:B------:R-:W-:Y:S01]  /*1750*/  BSSY.RECONVERGENT B0, `(.L_x_55) ;  /* 0x000006b000007945 */ /* 0x000fe20003800200 */
[----:B------:R-:W-:Y:S02]  /*1760*/  FSETP.GE.AND P2, PT, |R5|, 105615, PT ;  /* 0x47ce47800500780b */ /* 0x000fe40003f46200 */
[----:B------:R-:W-:Y:S02]  /*1770*/  FSEL R8, R0, -0.00019574658654164522886, !P0 ;  /* 0xb94d415300087808 */ /* 0x000fe40004000000 */
[----:B------:R-:W-:-:S02]  /*1780*/  FSEL R24, R24, 0.0083327032625675201416, !P0 ;  /* 0x3c0885e418187808 */ /* 0x000fc40004000000 */
[----:B------:R-:W-:Y:S02]  /*1790*/  FSEL R0, R6, 1, P0 ;  /* 0x3f80000006007808 */ /* 0x000fe40000000000 */
[----:B------:R-:W-:Y:S01]  /*17a0*/  FSEL R21, -R21, -0.16666662693023681641, !P0 ;  /* 0xbe2aaaa815157808 */ /* 0x000fe20004000100 */
[C---:B------:R-:W-:Y:S02]  /*17b0*/  FFMA R8, R7.reuse, R8, R24 ;  /* 0x0000000807087223 */ /* 0x040fe40000000018 */
[C---:B------:R-:W-:Y:S02]  /*17c0*/  FFMA R9, R7.reuse, R0, RZ ;  /* 0x0000000007097223 */ /* 0x040fe400000000ff */
[----:B------:R-:W-:-:S04]  /*17d0*/  FFMA R8, R7, R8, R21 ;  /* 0x0000000807087223 */ /* 0x000fc80000000015 */
[----:B------:R-:W-:-:S04]  /*17e0*/  FFMA R0, R9, R8, R0 ;  /* 0x0000000809007223 */ /* 0x000fc80000000000 */
[----:B------:R-:W-:-:S04]  /*17f0*/  @P1 FADD R0, RZ, -R0 ;  /* 0x80000000ff001221 */ /* 0x000fc80000000000 */
[----:B------:R-:W-:Y:S01]  /*1800*/  FMUL R6, R11, R0 ;  /* 0x000000000b067220 */ /* 0x000fe20000400000 */
[----:B------:R-:W-:Y:S06]  /*1810*/  @!P2 BRA `(.L_x_56) ;  /* 0x000000040078a947 */ /* 0x000fec0003800000 */
[----:B------:R-:W-:-:S13]  /*1820*/  FSETP.NEU.AND P0, PT, |R5|, +INF , PT ;  /* 0x7f8000000500780b */ /* 0x000fda0003f0d200 */
[----:B------:R-:W-:Y:S01]  /*1830*/  @!P0 FMUL R10, RZ, R5 ;  /* 0x00000005ff0a8220 */ /* 0x000fe20000400000 */
[----:B------:R-:W-:Y:S01]  /*1840*/  @!P0 MOV R12, RZ ;  /* 0x000000ff000c8202 */ /* 0x000fe20000000f00 */
        /* <DEDUP_REMOVED lines=8> */
.L_x_57:
        /* <DEDUP_REMOVED lines=39> */
[----:B------:R-:W-:Y:S02]  /*1b40*/  @P4 IMAD.MOV.U32 R8, RZ, RZ, R13 ;  /* 0x000000ffff084224 */ /* 0x000fe400078e000d */
[--C-:B------:R-:W-:Y:S01]  /*1b50*/  @P4 IMAD.MOV.U32 R0, RZ, RZ, R16.reuse ;  /* 0x000000ffff004224 */ /* 0x100fe200078e0010 */
[----:B------:R-:W-:Y:S01]  /*1b60*/  ISETP.EQ.AND P4, PT, R10, 0x4, PT ;  /* 0x000000040a00780c */ /* 0x000fe20003f82270 */
[----:B------:R-:W-:Y:S02]  /*1b70*/  @P2 IMAD.MOV.U32 R8, RZ, RZ, R16 ;  /* 0x000000ffff082224 */ /* 0x000fe400078e0010 */
[--C-:B------:R-:W-:Y:S01]  /*1b80*/  @P2 IMAD.MOV.U32 R0, RZ, RZ, R17.reuse ;  /* 0x000000ffff002224 */ /* 0x100fe200078e0011 */
[----:B------:R-:W-:Y:S01]  /*1b90*/  @P1 MOV R0, R18 ;  /* 0x0000001200001202 */ /* 0x000fe20000000f00 */
[----:B------:R-:W-:-:S02]  /*1ba0*/  @P1 IMAD.MOV.U32 R8, RZ, RZ, R17 ;  /* 0x000000ffff081224 */ /* 0x000fc400078e0011 */
[----:B------:R-:W-:Y:S02]  /*1bb0*/  @P0 IMAD.MOV.U32 R8, RZ, RZ, R18 ;  /* 0x000000ffff080224 */ /* 0x000fe400078e0012 */
[--C-:B------:R-:W-:Y:S02]  /*1bc0*/  @P0 IMAD.MOV.U32 R0, RZ, RZ, R19.reuse ;  /* 0x000000ffff000224 */ /* 0x100fe400078e0013 */
[----:B------:R-:W-:Y:S02]  /*1bd0*/  @P3 IMAD.MOV.U32 R8, RZ, RZ, R19 ;  /* 0x000000ffff083224 */ /* 0x000fe400078e0013 */
[--C-:B------:R-:W-:Y:S02]  /*1be0*/  @P3 IMAD.MOV.U32 R0, RZ, RZ, R20.reuse ;  /* 0x000000ffff003224 */ /* 0x100fe400078e0014 */
[----:B------:R-:W-:Y:S01]  /*1bf0*/  @P5 IMAD.MOV.U32 R8, RZ, RZ, R20 ;  /* 0x000000ffff085224 */ /* 0x000fe200078e0014 */
[----:B------:R-:W-:Y:S01]  /*1c00*/  @P4 MOV R8, R7 ;  /* 0x0000000700084202 */ /* 0x000fe20000000f00 */
[----:B------:R-:W-:Y:S01]  /*1c10*/  @P5 IMAD.MOV.U32 R0, RZ, RZ, R7 ;  /* 0x000000ffff005224 */ /* 0x000fe200078e0007 */
[----:B------:R-:W-:Y:S06]  /*1c20*/  @!P6 BRA `(.L_x_59) ;  /* 0x000000000028e947 */ /* 0x000fec0003800000 */
[----:B------:R-:W-:Y:S01]  /*1c30*/  @P1 IMAD.MOV.U32 R13, RZ, RZ, R16 ;  /* 0x000000ffff0d1224 */ /* 0x000fe200078e0010 */
[----:B------:R-:W-:Y:S01]  /*1c40*/  LOP3.LUT R9, R9, 0x1f, RZ, 0xc0, !PT ;  /* 0x0000001f09097812 */ /* 0x000fe200078ec0ff */
[----:B------:R-:W-:Y:S01]  /*1c50*/  @P0 IMAD.MOV.U32 R13, RZ, RZ, R17 ;  /* 0x000000ffff0d0224 */ /* 0x000fe200078e0011 */
[----:B------:R-:W-:Y:S01]  /*1c60*/  ISETP.EQ.AND P0, PT, R10, 0x8, PT ;  /* 0x000000080a00780c */ /* 0x000fe20003f02270 */
[----:B------:R-:W-:Y:S01]  /*1c70*/  @P3 IMAD.MOV.U32 R13, RZ, RZ, R18 ;  /* 0x000000ffff0d3224 */ /* 0x000fe200078e0012 */
[----:B------:R-:W-:Y:S01]  /*1c80*/  SHF.L.W.U32.HI R0, R8, R9, R0 ;  /* 0x0000000908007219 */ /* 0x000fe20000010e00 */
[----:B------:R-:W-:Y:S02]  /*1c90*/  @P5 IMAD.MOV.U32 R13, RZ, RZ, R19 ;  /* 0x000000ffff0d5224 */ /* 0x000fe400078e0013 */
[----:B------:R-:W-:-:S08]  /*1ca0*/  @P4 IMAD.MOV.U32 R13, RZ, RZ, R20 ;  /* 0x000000ffff0d4224 */ /* 0x000fd000078e0014 */
[----:B------:R-:W-:-:S05]  /*1cb0*/  @P0 IMAD.MOV.U32 R13, RZ, RZ, R7 ;  /* 0x000000ffff0d0224 */ /* 0x000fca00078e0007 */
[----:B------:R-:W-:-:S07]  /*1cc0*/  SHF.L.W.U32.HI R8, R13, R9, R8 ;  /* 0x000000090d087219 */ /* 0x000fce0000010e08 */
.L_x_59:
[----:B------:R-:W-:Y:S05]  /*1cd0*/  BSYNC.RECONVERGENT B1 ;  /* 0x0000000000017941 */ /* 0x000fea0003800200 */
.L_x_58:
[C---:B------:R-:W-:Y:S01]  /*1ce0*/  SHF.L.W.U32.HI R12, R8.reuse, 0x2, R0 ;  /* 0x00000002080c7819 */ /* 0x040fe20000010e00 */
[----:B------:R-:W-:Y:S01]  /*1cf0*/  UMOV UR4, 0x54442d19 ;  /* 0x54442d1900047882 */ /* 0x000fe20000000000 */
[----:B------:R-:W-:Y:S01]  /*1d00*/  SHF.L.U32 R8, R8, 0x2, RZ ;  /* 0x0000000208087819 */ /* 0x000fe200000006ff */
[----:B------:R-:W-:Y:S01]  /*1d10*/  UMOV UR5, 0x3bf921fb ;  /* 0x3bf921fb00057882 */ /* 0x000fe20000000000 */
[----:B------:R-:W-:Y:S02]  /*1d20*/  SHF.R.S32.HI R7, RZ, 0x1f, R12 ;  /* 0x0000001fff077819 */ /* 0x000fe4000001140c */
[----:B------:R-:W-:Y:S02]  /*1d30*/  ISETP.GE.AND P1, PT, R5, RZ, PT ;  /* 0x000000ff0500720c */ /* 0x000fe40003f26270 */
[C---:B------:R-:W-:Y:S02]  /*1d40*/  LOP3.LUT R10, R7.reuse, R8, RZ, 0x3c, !PT ;  /* 0x00000008070a7212 */ /* 0x040fe400078e3cff */
[----:B------:R-:W-:-:S02]  /*1d50*/  LOP3.LUT R11, R7, R12, RZ, 0x3c, !PT ;  /* 0x0000000c070b7212 */ /* 0x000fc400078e3cff */
[----:B------:R-:W-:Y:S02]  /*1d60*/  SHF.R.U32.HI R0, RZ, 0x1e, R0 ;  /* 0x0000001eff007819 */ /* 0x000fe40000011600 */
[----:B------:R-:W0:Y:S01]  /*1d70*/  I2F.F64.S64 R8, R10 ;  /* 0x0000000a00087312 */ /* 0x000e220000301c00 */
[C---:B------:R-:W-:Y:S02]  /*1d80*/  LOP3.LUT R5, R12.reuse, R5, RZ, 0x3c, !PT ;  /* 0x000000050c057212 */ /* 0x040fe400078e3cff */
[----:B------:R-:W-:Y:S02]  /*1d90*/  LEA.HI R12, R12, R0, RZ, 0x1 ;  /* 0x000000000c0c7211 */ /* 0x000fe400078f08ff */
[----:B------:R-:W-:-:S03]  /*1da0*/  ISETP.GE.AND P0, PT, R5, RZ, PT ;  /* 0x000000ff0500720c */ /* 0x000fc60003f06270 */
[----:B------:R-:W-:-:S04]  /*1db0*/  IMAD.MOV R0, RZ, RZ, -R12 ;  /* 0x000000ffff007224 */ /* 0x000fc800078e0a0c */
[----:B------:R-:W-:Y:S01]  /*1dc0*/  @!P1 IMAD.MOV.U32 R12, RZ, RZ, R0 ;  /* 0x000000ffff0c9224 */ /* 0x000fe200078e0000 */
[----:B0-----:R-:W-:-:S10]  /*1dd0*/  DMUL R8, R8, UR4 ;  /* 0x0000000408087c28 */ /* 0x001fd40008000000 */
[----:B------:R-:W0:Y:S02]  /*1de0*/  F2F.F32.F64 R8, R8 ;  /* 0x0000000800087310 */ /* 0x000e240000301000 */
[----:B0-----:R-:W-:-:S07]  /*1df0*/  FSEL R10, -R8, R8, !P0 ;  /* 0x00000008080a7208 */ /* 0x001fce0004000100 */
.L_x_56:
[----:B------:R-:W-:Y:S05]  /*1e00*/  BSYNC.RECONVERGENT B0 ;  /* 0x0000000000007941 */ /* 0x000fea0003800200 */
.L_x_55:
[----:B------:R-:W-:Y:S01]  /*1e10*/  FMUL R5, R10, R10 ;  /* 0x0000000a0a057220 */ /* 0x000fe20000400000 */
[----:B------:R-:W-:Y:S01]  /*1e20*/  LOP3.LUT R0, R12, 0x1, RZ, 0xc0, !PT ;  /* 0x000000010c007812 */ /* 0x000fe200078ec0ff */
[----:B------:R-:W-:Y:S02]  /*1e30*/  IMAD.MOV.U32 R8, RZ, RZ, 0x3c0885e4 ;  /* 0x3c0885e4ff087424 */ /* 0x000fe400078e00ff */
[----:B------:R-:W-:Y:S01]  /*1e40*/  FFMA R14, R5, R14, -0.0013887860113754868507 ;  /* 0xbab607ed050e7423 */ /* 0x000fe2000000000e */
[----:B------:R-:W-:Y:S01]  /*1e50*/  ISETP.NE.U32.AND P0, PT, R0, 0x1, PT ;  /* 0x000000010000780c */ /* 0x000fe20003f05070 */
[----:B------:R-:W-:Y:S02]  /*1e60*/  VIADD R12, R12, 0x1 ;  /* 0x000000010c0c7836 */ /* 0x000fe40000000000 */
[----:B------:R-:W-:Y:S01]  /*1e70*/  IMAD.MOV.U32 R9, RZ, RZ, 0x3e2aaaa8 ;  /* 0x3e2aaaa8ff097424 */ /* 0x000fe200078e00ff */
[----:B------:R-:W-:Y:S02]  /*1e80*/  FSEL R14, R14, -0.00019574658654164522886, P0 ;  /* 0xb94d41530e0e7808 */ /* 0x000fe40000000000 */
[----:B------:R-:W-:-:S02]  /*1e90*/  FSEL R8, R8, 0.041666727513074874878, !P0 ;  /* 0x3d2aaabb08087808 */ /* 0x000fc40004000000 */
[----:B------:R-:W-:Y:S02]  /*1ea0*/  LOP3.LUT P1, RZ, R12, 0x2, RZ, 0xc0, !PT ;  /* 0x000000020cff7812 */ /* 0x000fe4000782c0ff */
[----:B------:R-:W-:Y:S01]  /*1eb0*/  FSEL R0, R10, 1, !P0 ;  /* 0x3f8000000a007808 */ /* 0x000fe20004000000 */
[----:B------:R-:W-:Y:S01]  /*1ec0*/  FFMA R8, R5, R14, R8 ;  /* 0x0000000e05087223 */ /* 0x000fe20000000008 */
[----:B------:R-:W-:-:S03]  /*1ed0*/  FSEL R9, -R9, -0.4999999701976776123, !P0 ;  /* 0xbeffffff09097808 */ /* 0x000fc60004000100 */
[C---:B------:R-:W-:Y:S02]  /*1ee0*/  FFMA R7, R5.reuse, R0, RZ ;  /* 0x0000000005077223 */ /* 0x040fe400000000ff */
[----:B------:R-:W-:-:S04]  /*1ef0*/  FFMA R8, R5, R8, R9 ;  /* 0x0000000805087223 */ /* 0x000fc80000000009 */
[----:B------:R-:W-:-:S04]  /*1f00*/  FFMA R0, R7, R8, R0 ;  /* 0x0000000807007223 */ /* 0x000fc80000000000 */
[----:B------:R-:W-:-:S04]  /*1f10*/  @P1 FADD R0, RZ, -R0 ;  /* 0x80000000ff001221 */ /* 0x000fc80000000000 */
[----:B------:R-:W-:-:S05]  /*1f20*/  FFMA R5, R15, R0, R6 ;  /* 0x000000000f057223 */ /* 0x000fca0000000006 */
[----:B------:R-:W-:Y:S01]  /*1f30*/  STG.E.64 desc[UR6][R2.64], R4 ;  /* 0x0000000402007986 */ /* 0x000fe2000c101b06 */
[----:B------:R-:W-:Y:S05]  /*1f40*/  EXIT ;  /* 0x000000000000794d */ /* 0x000fea0003800000 */
.L_x_60:
        /* <DEDUP_REMOVED lines=11> */
.L_x_82:


//--------------------- .text._Z20encodeToComplexFieldPfP6float2ii --------------------------
	.section	.text._Z20encodeToComplexFieldPfP6float2ii,"ax",@progbits
	.align	128
        .global         _Z20encodeToComplexFieldPfP6float2ii
        .type           _Z20encodeToComplexFieldPfP6float2ii,@function
        .size           _Z20encodeToComplexFieldPfP6float2ii,(.L_x_83 - _Z20encodeToComplexFieldPfP6float2ii)
        .other          _Z20encodeToComplexFieldPfP6float2ii,@"STO_CUDA_ENTRY STV_DEFAULT"
_Z20encodeToComplexFieldPfP6float2ii:
.text._Z20encodeToComplexFieldPfP6float2ii:
        /* <DEDUP_REMOVED lines=9> */
[----:B------:R-:W0:Y:S01]  /*0090*/  LDC R6, c[0x0][0x390] ;  /* 0x0000e400ff067b82 */ /* 0x000e220000000800 */
[----:B------:R-:W-:Y:S01]  /*00a0*/  ISETP.GE.AND P2, PT, R11, RZ, PT ;  /* 0x000000ff0b00720c */ /* 0x000fe20003f46270 */
[----:B------:R-:W1:Y:S01]  /*00b0*/  LDCU.64 UR6, c[0x0][0x358] ;  /* 0x00006b00ff0677ac */ /* 0x000e620008000a00 */
[----:B0-----:R-:W-:-:S04]  /*00c0*/  IABS R5, R6 ;  /* 0x0000000600057213 */ /* 0x001fc80000000000 */
[----:B------:R-:W0:Y:S08]  /*00d0*/  I2F.RP R0, R5 ;  /* 0x0000000500007306 */ /* 0x000e300000209400 */
[----:B0-----:R-:W0:Y:S02]  /*00e0*/  MUFU.RCP R0, R0 ;  /* 0x0000000000007308 */ /* 0x001e240000001000 */
[----:B0-----:R-:W-:-:S06]  /*00f0*/  VIADD R2, R0, 0xffffffe ;  /* 0x0ffffffe00027836 */ /* 0x001fcc0000000000 */
[----:B------:R0:W2:Y:S02]  /*0100*/  F2I.FTZ.U32.TRUNC.NTZ R3, R2 ;  /* 0x0000000200037305 */ /* 0x0000a4000021f000 */
[----:B0-----:R-:W-:Y:S02]  /*0110*/  IMAD.MOV.U32 R2, RZ, RZ, RZ ;  /* 0x000000ffff027224 */ /* 0x001fe400078e00ff */
[----:B--2---:R-:W-:-:S04]  /*0120*/  IMAD.MOV R4, RZ, RZ, -R3 ;  /* 0x000000ffff047224 */ /* 0x004fc800078e0a03 */
[----:B------:R-:W-:Y:S01]  /*0130*/  IMAD R7, R4, R5, RZ ;  /* 0x0000000504077224 */ /* 0x000fe200078e02ff */
[----:B------:R-:W-:-:S03]  /*0140*/  IABS R4, R11 ;  /* 0x0000000b00047213 */ /* 0x000fc60000000000 */
[----:B------:R-:W-:-:S06]  /*0150*/  IMAD.HI.U32 R3, R3, R7, R2 ;  /* 0x0000000703037227 */ /* 0x000fcc00078e0002 */
[----:B------:R-:W-:-:S04]  /*0160*/  IMAD.HI.U32 R3, R3, R4, RZ ;  /* 0x0000000403037227 */ /* 0x000fc800078e00ff */
[----:B------:R-:W-:-:S04]  /*0170*/  IMAD.MOV R3, RZ, RZ, -R3 ;  /* 0x000000ffff037224 */ /* 0x000fc800078e0a03 */
[C---:B------:R-:W-:Y:S02]  /*0180*/  IMAD R0, R5.reuse, R3, R4 ;  /* 0x0000000305007224 */ /* 0x040fe400078e0204 */
[----:B------:R-:W0:Y:S03]  /*0190*/  LDC.64 R2, c[0x0][0x380] ;  /* 0x0000e000ff027b82 */ /* 0x000e260000000a00 */
[----:B------:R-:W-:-:S13]  /*01a0*/  ISETP.GT.U32.AND P0, PT, R5, R0, PT ;  /* 0x000000000500720c */ /* 0x000fda0003f04070 */
[----:B------:R-:W-:Y:S01]  /*01b0*/  @!P0 IMAD.IADD R0, R0, 0x1, -R5 ;  /* 0x0000000100008824 */ /* 0x000fe200078e0a05 */
[----:B------:R-:W-:-:S04]  /*01c0*/  ISETP.NE.AND P0, PT, R6, RZ, PT ;  /* 0x000000ff0600720c */ /* 0x000fc80003f05270 */
[----:B------:R-:W-:-:S13]  /*01d0*/  ISETP.GT.U32.AND P1, PT, R5, R0, PT ;  /* 0x000000000500720c */ /* 0x000fda0003f24070 */
[----:B------:R-:W-:-:S05]  /*01e0*/  @!P1 IMAD.IADD R0, R0, 0x1, -R5 ;  /* 0x0000000100009824 */ /* 0x000fca00078e0a05 */
[----:B------:R-:W-:Y:S02]  /*01f0*/  @!P2 IADD3 R0, PT, PT, -R0, RZ, RZ ;  /* 0x000000ff0000a210 */ /* 0x000fe40007ffe1ff */
[----:B------:R-:W-:-:S05]  /*0200*/  @!P0 LOP3.LUT R0, RZ, R6, RZ, 0x33, !PT ;  /* 0x00000006ff008212 */ /* 0x000fca00078e33ff */
[----:B0-----:R-:W-:-:S05]  /*0210*/  IMAD.WIDE R2, R0, 0x4, R2 ;  /* 0x0000000400027825 */ /* 0x001fca00078e0202 */
[----:B-1----:R0:W5:Y:S01]  /*0220*/  LDG.E R6, desc[UR6][R2.64] ;  /* 0x0000000602067981 */ /* 0x002162000c1e1900 */
[----:B------:R-:W-:Y:S01]  /*0230*/  I2FP.F32.S32 R7, R11 ;  /* 0x0000000b00077245 */ /* 0x000fe20000201400 */
[----:B------:R-:W-:Y:S04]  /*0240*/  BSSY.RECONVERGENT B0, `(.L_x_61) ;  /* 0x000006d000007945 */ /* 0x000fe80003800200 */
[----:B------:R-:W-:-:S04]  /*0250*/  FMUL R7, R7, 0.10000000149011611938 ;  /* 0x3dcccccd07077820 */ /* 0x000fc80000400000 */
[C---:B------:R-:W-:Y:S01]  /*0260*/  FMUL R0, R7.reuse, 0.63661974668502807617 ;  /* 0x3f22f98307007820 */ /* 0x040fe20000400000 */
[----:B------:R-:W-:-:S04]  /*0270*/  FSETP.GE.AND P3, PT, |R7|, 105615, PT ;  /* 0x47ce47800700780b */ /* 0x000fc80003f66200 */
[----:B------:R-:W-:Y:S01]  /*0280*/  P2R R4, PR, RZ, 0x8 ;  /* 0x00000008ff047803 */ /* 0x000fe20000000000 */
[----:B------:R-:W1:Y:S02]  /*0290*/  F2I.NTZ R0, R0 ;  /* 0x0000000000007305 */ /* 0x000e640000203100 */
[----:B-1----:R-:W-:Y:S01]  /*02a0*/  I2FP.F32.S32 R8, R0 ;  /* 0x0000000000087245 */ /* 0x002fe20000201400 */
[----:B------:R-:W-:-:S04]  /*02b0*/  IMAD.MOV.U32 R9, RZ, RZ, R0 ;  /* 0x000000ffff097224 */ /* 0x000fc800078e0000 */
[----:B------:R-:W-:-:S04]  /*02c0*/  FFMA R5, R8, -1.5707962512969970703, R7 ;  /* 0xbfc90fda08057823 */ /* 0x000fc80000000007 */
[----:B------:R-:W-:-:S04]  /*02d0*/  FFMA R5, R8, -7.5497894158615963534e-08, R5 ;  /* 0xb3a2216808057823 */ /* 0x000fc80000000005 */
[----:B------:R-:W-:-:S04]  /*02e0*/  FFMA R8, R8, -5.3903029534742383927e-15, R5 ;  /* 0xa7c234c508087823 */ /* 0x000fc80000000005 */
[----:B------:R-:W-:Y:S01]  /*02f0*/  IMAD.MOV.U32 R15, RZ, RZ, R8 ;  /* 0x000000ffff0f7224 */ /* 0x000fe200078e0008 */
[----:B0-----:R-:W-:Y:S06]  /*0300*/  @!P3 BRA `(.L_x_62) ;  /* 0x000000040080b947 */ /* 0x001fec0003800000 */
        /* <DEDUP_REMOVED lines=11> */
.L_x_63:
        /* <DEDUP_REMOVED lines=18> */
[----:B------:R-:W-:Y:S01]  /*04e0*/  @P5 MOV R14, R12 ;  /* 0x0000000c000e5202 */ /* 0x000fe20000000f00 */
[--C-:B------:R-:W-:Y:S02]  /*04f0*/  @P3 IMAD.MOV.U32 R18, RZ, RZ, R12.reuse ;  /* 0x000000ffff123224 */ /* 0x100fe400078e000c */
[----:B------:R-:W-:Y:S02]  /*0500*/  @P4 IMAD.MOV.U32 R19, RZ, RZ, R12 ;  /* 0x000000ffff134224 */ /* 0x000fe400078e000c */
[----:B------:R-:W-:-:S05]  /*0510*/  VIADD R20, R20, 0x4 ;  /* 0x0000000414147836 */ /* 0x000fca0000000000 */
        /* <DEDUP_REMOVED lines=18> */
[----:B------:R-:W-:Y:S01]  /*0640*/  @P4 IMAD.MOV.U32 R0, RZ, RZ, R16 ;  /* 0x000000ffff004224 */ /* 0x000fe200078e0010 */
[----:B------:R-:W-:Y:S01]  /*0650*/  ISETP.EQ.AND P4, PT, R20, RZ, PT ;  /* 0x000000ff1400720c */ /* 0x000fe20003f82270 */
[--C-:B------:R-:W-:Y:S01]  /*0660*/  @P0 IMAD.MOV.U32 R0, RZ, RZ, R17.reuse ;  /* 0x000000ffff000224 */ /* 0x100fe200078e0011 */
[----:B------:R-:W-:Y:S01]  /*0670*/  @P0 MOV R5, R16 ;  /* 0x0000001000050202 */ /* 0x000fe20000000f00 */
[----:B------:R-:W-:Y:S02]  /*0680*/  @P1 IMAD.MOV.U32 R5, RZ, RZ, R17 ;  /* 0x000000ffff051224 */ /* 0x000fe400078e0011 */
[----:B------:R-:W-:-:S02]  /*0690*/  @P2 IMAD.MOV.U32 R5, RZ, RZ, R18 ;  /* 0x000000ffff052224 */ /* 0x000fc400078e0012 */
[----:B------:R-:W-:Y:S02]  /*06a0*/  @P1 IMAD.MOV.U32 R0, RZ, RZ, R18 ;  /* 0x000000ffff001224 */ /* 0x000fe400078e0012 */
[--C-:B------:R-:W-:Y:S02]  /*06b0*/  @P3 IMAD.MOV.U32 R5, RZ, RZ, R19.reuse ;  /* 0x000000ffff053224 */ /* 0x100fe400078e0013 */
[----:B------:R-:W-:Y:S01]  /*06c0*/  @P2 IMAD.MOV.U32 R0, RZ, RZ, R19 ;  /* 0x000000ffff002224 */ /* 0x000fe200078e0013 */
[----:B------:R-:W-:Y:S01]  /*06d0*/  @P3 MOV R0, R14 ;  /* 0x0000000e00003202 */ /* 0x000fe20000000f00 */
[----:B------:R-:W-:Y:S02]  /*06e0*/  @P4 IMAD.MOV.U32 R5, RZ, RZ, R14 ;  /* 0x000000ffff054224 */ /* 0x000fe400078e000e */
[--C-:B------:R-:W-:Y:S02]  /*06f0*/  @P5 IMAD.MOV.U32 R5, RZ, RZ, R15.reuse ;  /* 0x000000ffff055224 */ /* 0x100fe400078e000f */
[----:B------:R-:W-:-:S02]  /*0700*/  @P4 IMAD.MOV.U32 R0, RZ, RZ, R15 ;  /* 0x000000ffff004224 */ /* 0x000fc400078e000f */
[----:B------:R-:W-:Y:S01]  /*0710*/  IMAD.MOV.U32 R12, RZ, RZ, R5 ;  /* 0x000000ffff0c7224 */ /* 0x000fe200078e0005 */
        /* <DEDUP_REMOVED lines=12> */
.L_x_65:
[----:B------:R-:W-:Y:S05]  /*07e0*/  BSYNC.RECONVERGENT B1 ;  /* 0x0000000000017941 */ /* 0x000fea0003800200 */
.L_x_64:
        /* <DEDUP_REMOVED lines=18> */
.L_x_62:
[----:B------:R-:W-:Y:S05]  /*0910*/  BSYNC.RECONVERGENT B0 ;  /* 0x0000000000007941 */ /* 0x000fea0003800200 */
.L_x_61:
[----:B------:R-:W-:Y:S02]  /*0920*/  IMAD.MOV.U32 R12, RZ, RZ, 0x37cbac00 ;  /* 0x37cbac00ff0c7424 */ /* 0x000fe400078e00ff */
[----:B------:R-:W-:Y:S01]  /*0930*/  FMUL R13, R15, R15 ;  /* 0x0000000f0f0d7220 */ /* 0x000fe20000400000 */
[----:B------:R-:W-:Y:S01]  /*0940*/  LOP3.LUT R4, R0, 0x1, RZ, 0xc0, !PT ;  /* 0x0000000100047812 */ /* 0x000fe200078ec0ff */
[----:B------:R-:W-:Y:S01]  /*0950*/  IMAD.MOV.U32 R21, RZ, RZ, 0x3c0885e4 ;  /* 0x3c0885e4ff157424 */ /* 0x000fe200078e00ff */
[----:B------:R-:W-:Y:S01]  /*0960*/  FSETP.GE.AND P2, PT, |R7|, 105615, PT ;  /* 0x47ce47800700780b */ /* 0x000fe20003f46200 */
[----:B------:R-:W-:Y:S01]  /*0970*/  FFMA R20, R13, R12, -0.0013887860113754868507 ;  /* 0xbab607ed0d147423 */ /* 0x000fe2000000000c */
[----:B------:R-:W-:Y:S01]  /*0980*/  ISETP.NE.U32.AND P0, PT, R4, 0x1, PT ;  /* 0x000000010400780c */ /* 0x000fe20003f05070 */
[----:B------:R-:W-:Y:S01]  /*0990*/  VIADD R22, R0, 0x1 ;  /* 0x0000000100167836 */ /* 0x000fe20000000000 */
[----:B------:R-:W0:Y:S02]  /*09a0*/  LDC.64 R4, c[0x0][0x388] ;  /* 0x0000e200ff047b82 */ /* 0x000e240000000a00 */
[----:B------:R-:W-:-:S02]  /*09b0*/  FSEL R20, R20, -0.00019574658654164522886, P0 ;  /* 0xb94d415314147808 */ /* 0x000fc40000000000 */
[----:B------:R-:W-:Y:S02]  /*09c0*/  FSEL R0, R21, 0.041666727513074874878, !P0 ;  /* 0x3d2aaabb15007808 */ /* 0x000fe40004000000 */
[----:B------:R-:W-:Y:S02]  /*09d0*/  MOV R21, 0x3e2aaaa8 ;  /* 0x3e2aaaa800157802 */ /* 0x000fe40000000f00 */
[----:B------:R-:W-:Y:S01]  /*09e0*/  LOP3.LUT P1, RZ, R22, 0x2, RZ, 0xc0, !PT ;  /* 0x0000000216ff7812 */ /* 0x000fe2000782c0ff */
[----:B------:R-:W-:Y:S01]  /*09f0*/  FFMA R20, R13, R20, R0 ;  /* 0x000000140d147223 */ /* 0x000fe20000000000 */
[----:B------:R-:W-:Y:S02]  /*0a00*/  FSEL R21, -R21, -0.4999999701976776123, !P0 ;  /* 0xbeffffff15157808 */ /* 0x000fe40004000100 */
[----:B------:R-:W-:-:S03]  /*0a10*/  FSEL R0, R15, 1, !P0 ;  /* 0x3f8000000f007808 */ /* 0x000fc60004000000 */
[C---:B------:R-:W-:Y:S02]  /*0a20*/  FFMA R20, R13.reuse, R20, R21 ;  /* 0x000000140d147223 */ /* 0x040fe40000000015 */
[----:B------:R-:W-:-:S04]  /*0a30*/  FFMA R13, R13, R0, RZ ;  /* 0x000000000d0d7223 */ /* 0x000fc800000000ff */
[----:B------:R-:W-:Y:S01]  /*0a40*/  FFMA R13, R13, R20, R0 ;  /* 0x000000140d0d7223 */ /* 0x000fe20000000000 */
[----:B0-----:R-:W-:-:S04]  /*0a50*/  IMAD.WIDE R4, R11, 0x8, R4 ;  /* 0x000000080b047825 */ /* 0x001fc800078e0204 */
[----:B------:R-:W-:-:S04]  /*0a60*/  @P1 FADD R13, RZ, -R13 ;  /* 0x8000000dff0d1221 */ /* 0x000fc80000000000 */
[----:B-----5:R-:W-:-:S05]  /*0a70*/  FMUL R13, R6, R13 ;  /* 0x0000000d060d7220 */ /* 0x020fca0000400000 */
[----:B------:R0:W-:Y:S04]  /*0a80*/  STG.E desc[UR6][R4.64], R13 ;  /* 0x0000000d04007986 */ /* 0x0001e8000c101906 */
[----:B------:R0:W5:Y:S01]  /*0a90*/  LDG.E R2, desc[UR6][R2.64] ;  /* 0x0000000602027981 */ /* 0x000162000c1e1900 */
[----:B------:R-:W-:Y:S04]  /*0aa0*/  BSSY.RECONVERGENT B0, `(.L_x_66) ;  /* 0x0000060000007945 */ /* 0x000fe80003800200 */
[----:B------:R-:W-:Y:S05]  /*0ab0*/  @!P2 BRA `(.L_x_67) ;  /* 0x000000040078a947 */ /* 0x000fea0003800000 */
[----:B------:R-:W-:-:S13]  /*0ac0*/  FSETP.NEU.AND P0, PT, |R7|, +INF , PT ;  /* 0x7f8000000700780b */ /* 0x000fda0003f0d200 */
[----:B------:R-:W-:Y:S01]  /*0ad0*/  @!P0 FMUL R8, RZ, R7 ;  /* 0x00000007ff088220 */ /* 0x000fe20000400000 */
[----:B------:R-:W-:Y:S01]  /*0ae0*/  @!P0 IMAD.MOV.U32 R9, RZ, RZ, RZ ;  /* 0x000000ffff098224 */ /* 0x000fe200078e00ff */
[----:B------:R-:W-:Y:S06]  /*0af0*/  @!P0 BRA `(.L_x_67) ;  /* 0x0000000400688947 */ /* 0x000fec0003800000 */
[----:B0-----:R-:W-:Y:S01]  /*0b00*/  IMAD.SHL.U32 R3, R7, 0x100, RZ ;  /* 0x0000010007037824 */ /* 0x001fe200078e00ff */
[----:B------:R-:W0:Y:S01]  /*0b10*/  LDCU.64 UR8, c[0x4][URZ] ;  /* 0x01000000ff0877ac */ /* 0x000e220008000a00 */
[----:B------:R-:W-:Y:S02]  /*0b20*/  IMAD.MOV.U32 R0, RZ, RZ, RZ ;  /* 0x000000ffff007224 */ /* 0x000fe400078e00ff */
[----:B------:R-:W-:Y:S01]  /*0b30*/  IMAD.MOV.U32 R6, RZ, RZ, RZ ;  /* 0x000000ffff067224 */ /* 0x000fe200078e00ff */
[----:B------:R-:W-:Y:S01]  /*0b40*/  LOP3.LUT R11, R3, 0x80000000, RZ, 0xfc, !PT ;  /* 0x80000000030b7812 */ /* 0x000fe200078efcff */
[----:B------:R-:W-:Y:S01]  /*0b50*/  UMOV UR5, URZ ;  /* 0x000000ff00057c82 */ /* 0x000fe20008000000 */
[----:B------:R-:W-:-:S05]  /*0b60*/  UMOV UR4, URZ ;  /* 0x000000ff00047c82 */ /* 0x000fca0008000000 */
.L_x_68:
        /* <DEDUP_REMOVED lines=17> */
[--C-:B------:R-:W-:Y:S02]  /*0c80*/  @P0 IMAD.MOV.U32 R10, RZ, RZ, R3.reuse ;  /* 0x000000ffff0a0224 */ /* 0x100fe400078e0003 */
        /* <DEDUP_REMOVED lines=41> */
[----:B------:R-:W-:Y:S02]  /*0f20*/  @P5 IMAD.MOV.U32 R10, RZ, RZ, R19 ;  /* 0x000000ffff0a5224 */ /* 0x000fe400078e0013 */
[----:B------:R-:W-:Y:S01]  /*0f30*/  @P4 IMAD.MOV.U32 R10, RZ, RZ, R14 ;  /* 0x000000ffff0a4224 */ /* 0x000fe200078e000e */
[----:B------:R-:W-:-:S07]  /*0f40*/  SHF.L.W.U32.HI R3, R6, R9, R3 ;  /* 0x0000000906037219 */ /* 0x000fce0000010e03 */
[----:B------:R-:W-:-:S05]  /*0f50*/  @P0 IMAD.MOV.U32 R10, RZ, RZ, R0 ;  /* 0x000000ffff0a0224 */ /* 0x000fca00078e0000 */
[----:B------:R-:W-:-:S07]  /*0f60*/  SHF.L.W.U32.HI R6, R10, R9, R6 ;  /* 0x000000090a067219 */ /* 0x000fce0000010e06 */
.L_x_70:
[----:B------:R-:W-:Y:S05]  /*0f70*/  BSYNC.RECONVERGENT B1 ;  /* 0x0000000000017941 */ /* 0x000fea0003800200 */
.L_x_69:
        /* <DEDUP_REMOVED lines=10> */
[----:B------:R-:W-:-:S04]  /*1020*/  LOP3.LUT R7, R0, R7, RZ, 0x3c, !PT ;  /* 0x0000000700077212 */ /* 0x000fc800078e3cff */
[----:B------:R-:W-:Y:S01]  /*1030*/  ISETP.GE.AND P0, PT, R7, RZ, PT ;  /* 0x000000ff0700720c */ /* 0x000fe20003f06270 */
[----:B0-----:R-:W-:Y:S01]  /*1040*/  DMUL R10, R8, UR4 ;  /* 0x00000004080a7c28 */ /* 0x001fe20008000000 */
[----:B------:R-:W-:-:S05]  /*1050*/  LEA.HI R9, R0, R3, RZ, 0x1 ;  /* 0x0000000300097211 */ /* 0x000fca00078f08ff */
[----:B------:R-:W-:-:S04]  /*1060*/  IMAD.MOV R0, RZ, RZ, -R9 ;  /* 0x000000ffff007224 */ /* 0x000fc800078e0a09 */
[----:B------:R-:W0:Y:S01]  /*1070*/  F2F.F32.F64 R10, R10 ;  /* 0x0000000a000a7310 */ /* 0x000e220000301000 */
[----:B------:R-:W-:Y:S01]  /*1080*/  @!P1 IMAD.MOV.U32 R9, RZ, RZ, R0 ;  /* 0x000000ffff099224 */ /* 0x000fe200078e0000 */
[----:B0-----:R-:W-:-:S07]  /*1090*/  FSEL R8, -R10, R10, !P0 ;  /* 0x0000000a0a087208 */ /* 0x001fce0004000100 */
.L_x_67:
[----:B------:R-:W-:Y:S05]  /*10a0*/  BSYNC.RECONVERGENT B0 ;  /* 0x0000000000007941 */ /* 0x000fea0003800200 */
.L_x_66:
[----:B0-----:R-:W-:Y:S01]  /*10b0*/  FMUL R3, R8, R8 ;  /* 0x0000000808037220 */ /* 0x001fe20000400000 */
        /* <DEDUP_REMOVED lines=11> */
[C---:B------:R-:W-:Y:S02]  /*1170*/  FFMA R7, R3.reuse, R0, RZ ;  /* 0x0000000003077223 */ /* 0x040fe400000000ff */
[----:B------:R-:W-:-:S04]  /*1180*/  FFMA R6, R3, R6, R9 ;  /* 0x0000000603067223 */ /* 0x000fc80000000009 */
[----:B------:R-:W-:-:S04]  /*1190*/  FFMA R7, R7, R6, R0 ;  /* 0x0000000607077223 */ /* 0x000fc80000000000 */
[----:B------:R-:W-:-:S04]  /*11a0*/  @P1 FADD R7, RZ, -R7 ;  /* 0x80000007ff071221 */ /* 0x000fc80000000000 */
[----:B-----5:R-:W-:-:S05]  /*11b0*/  FMUL R7, R2, R7 ;  /* 0x0000000702077220 */ /* 0x020fca0000400000 */
[----:B------:R-:W-:Y:S01]  /*11c0*/  STG.E desc[UR6][R4.64+0x4], R7 ;  /* 0x0000040704007986 */ /* 0x000fe2000c101906 */
[----:B------:R-:W-:Y:S05]  /*11d0*/  EXIT ;  /* 0x000000000000794d */ /* 0x000fea0003800000 */
.L_x_71:
        /* <DEDUP_REMOVED lines=10> */
.L_x_83:


//--------------------- .nv.global.init           --------------------------
	.section	.nv.global.init,"aw",@progbits
	.align	4
.nv.global.init:
	.type		__cudart_i2opi_f,@object
	.size		__cudart_i2opi_f,(.L_0 - __cudart_i2opi_f)
__cudart_i2opi_f:
        /*0000*/ 	.byte	0x41, 0x90, 0x43, 0x3c, 0x99, 0x95, 0x62, 0xdb, 0xc0, 0xdd, 0x34, 0xf5, 0xd1, 0x57, 0x27, 0xfc
        /*0010*/ 	.byte	0x29, 0x15, 0x44, 0x4e, 0x6e, 0x83, 0xf9, 0xa2
.L_0:


//--------------------- .nv.shared.reserved.0     --------------------------
	.section	.nv.shared.reserved.0,"aw",@nobits
	.weak		__nv_reservedSMEM_offset_0_alias
	.size		__nv_reservedSMEM_offset_0_alias, 0, 64
	.other		__nv_reservedSMEM_offset_0_alias,@"STO_CUDA_RESERVED_SHARED STV_DEFAULT"
__nv_reservedSMEM_offset_0_alias:
	.zero		0
	.zero		64


//--------------------- .nv.constant0._Z26computeMaskGradientsKernelP6float2S0_PfS1_S1_S1_S0_ii --------------------------
	.section	.nv.constant0._Z26computeMaskGradientsKernelP6float2S0_PfS1_S1_S1_S0_ii,"a",@progbits
	.sectionflags	@""
	.align	4
.nv.constant0._Z26computeMaskGradientsKernelP6float2S0_PfS1_S1_S1_S0_ii:
	.zero		960


//--------------------- .nv.constant0._Z18scaleComplexKernelP6float2fi --------------------------
	.section	.nv.constant0._Z18scaleComplexKernelP6float2fi,"a",@progbits
	.sectionflags	@""
	.align	4
.nv.constant0._Z18scaleComplexKernelP6float2fi:
	.zero		912


//--------------------- .nv.constant0._Z24backpropIntensityToFieldP6float2PfS0_i --------------------------
	.section	.nv.constant0._Z24backpropIntensityToFieldP6float2PfS0_i,"a",@progbits
	.sectionflags	@""
	.align	4
.nv.constant0._Z24backpropIntensityToFieldP6float2PfS0_i:
	.zero		924


//--------------------- .nv.constant0._Z18updateOpticalMasksPfS_S_S_fi --------------------------
	.section	.nv.constant0._Z18updateOpticalMasksPfS_S_S_fi,"a",@progbits
	.sectionflags	@""
	.align	4
.nv.constant0._Z18updateOpticalMasksPfS_S_S_fi:
	.zero		936


//--------------------- .nv.constant0._Z25computeIntensityGradientsPfS_S_S_ii --------------------------
	.section	.nv.constant0._Z25computeIntensityGradientsPfS_S_S_ii,"a",@progbits
	.sectionflags	@""
	.align	4
.nv.constant0._Z25computeIntensityGradientsPfS_S_S_ii:
	.zero		936


//--------------------- .nv.constant0._Z17updateOutputLayerPfS_S_S_fii --------------------------
	.section	.nv.constant0._Z17updateOutputLayerPfS_S_S_fii,"a",@progbits
	.sectionflags	@""
	.align	4
.nv.constant0._Z17updateOutputLayerPfS_S_S_fii:
	.zero		940


//--------------------- .nv.constant0._Z13computeOutputPfS_S_S_ii --------------------------
	.section	.nv.constant0._Z13computeOutputPfS_S_S_ii,"a",@progbits
	.sectionflags	@""
	.align	4
.nv.constant0._Z13computeOutputPfS_S_S_ii:
	.zero		936


//--------------------- .nv.constant0._Z18calculateIntensityP6float2Pfi --------------------------
	.section	.nv.constant0._Z18calculateIntensityP6float2Pfi,"a",@progbits
	.sectionflags	@""
	.align	4
.nv.constant0._Z18calculateIntensityP6float2Pfi:
	.zero		916


//--------------------- .nv.constant0._Z17applyOpticalMasksP6float2PfS1_i --------------------------
	.section	.nv.constant0._Z17applyOpticalMasksP6float2PfS1_i,"a",@progbits
	.sectionflags	@""
	.align	4
.nv.constant0._Z17applyOpticalMasksP6float2PfS1_i:
	.zero		924


//--------------------- .nv.constant0._Z20encodeToComplexFieldPfP6float2ii --------------------------
	.section	.nv.constant0._Z20encodeToComplexFieldPfP6float2ii,"a",@progbits
	.sectionflags	@""
	.align	4
.nv.constant0._Z20encodeToComplexFieldPfP6float2ii:
	.zero		920


//--------------------- SYMBOLS --------------------------

	.type		.nv.reservedSmem.offset0,@object
	.size		.nv.reservedSmem.offset0,0x4
